//
// Generated by NVIDIA NVVM Compiler
//
// Compiler Build ID: CL-36424714
// Cuda compilation tools, release 13.0, V13.0.88
// Based on NVVM 20.0.0
//

.version 9.0
.target sm_100
.address_size 64

	// .globl	_Z16softmax_gpu_fun0PfS_
.extern .func __assertfail
(
	.param .b64 __assertfail_param_0,
	.param .b64 __assertfail_param_1,
	.param .b32 __assertfail_param_2,
	.param .b64 __assertfail_param_3,
	.param .b64 __assertfail_param_4
)
;
.global .align 1 .b8 __unnamed_1[50] = {118, 111, 105, 100, 32, 115, 111, 102, 116, 109, 97, 120, 95, 103, 112, 117, 95, 102, 117, 110, 50, 40, 102, 108, 111, 97, 116, 32, 42, 44, 32, 102, 108, 111, 97, 116, 32, 42, 44, 32, 105, 110, 116, 44, 32, 105, 110, 116, 41};
.global .align 1 .b8 __unnamed_2[50] = {118, 111, 105, 100, 32, 115, 111, 102, 116, 109, 97, 120, 95, 103, 112, 117, 95, 102, 117, 110, 52, 40, 102, 108, 111, 97, 116, 32, 42, 44, 32, 102, 108, 111, 97, 116, 32, 42, 44, 32, 105, 110, 116, 44, 32, 105, 110, 116, 41};
.global .align 1 .b8 $str[23] = {98, 108, 111, 99, 107, 68, 105, 109, 46, 120, 32, 61, 61, 32, 119, 97, 114, 112, 83, 105, 122, 101};
.global .align 1 .b8 $str$1[27] = {47, 116, 109, 112, 47, 115, 97, 115, 115, 95, 99, 117, 95, 116, 116, 98, 106, 101, 109, 105, 99, 47, 107, 46, 99, 117};

.visible .entry _Z16softmax_gpu_fun0PfS_(
	.param .u64 .ptr .align 1 _Z16softmax_gpu_fun0PfS__param_0,
	.param .u64 .ptr .align 1 _Z16softmax_gpu_fun0PfS__param_1
)
{
	.reg .pred 	%p<5>;
	.reg .b32 	%r<50>;
	.reg .b32 	%f<219>;
	.reg .b64 	%rd<22>;

	ld.param.u64 	%rd12, [_Z16softmax_gpu_fun0PfS__param_0];
	ld.param.u64 	%rd13, [_Z16softmax_gpu_fun0PfS__param_1];
	mov.u32 	%r8, %tid.x;
	mov.u32 	%r9, %ntid.x;
	mov.u32 	%r10, %ctaid.x;
	mad.lo.s32 	%r1, %r9, %r10, %r8;
	setp.gt.s32 	%p1, %r1, 1023;
	@%p1 bra 	$L__BB0_7;
	cvta.to.global.u64 	%rd14, %rd12;
	shl.b32 	%r12, %r1, 11;
	mul.wide.s32 	%rd15, %r12, 4;
	add.s64 	%rd16, %rd14, %rd15;
	ld.global.f32 	%f217, [%rd16];
	or.b64  	%rd1, %rd15, 16;
	add.s64 	%rd21, %rd14, %rd1;
	mov.b32 	%r47, 0;
	mov.u64 	%rd18, %rd21;
$L__BB0_2:
	ld.global.f32 	%f7, [%rd18+-12];
	max.f32 	%f8, %f217, %f7;
	ld.global.f32 	%f9, [%rd18+-8];
	max.f32 	%f10, %f8, %f9;
	ld.global.f32 	%f11, [%rd18+-4];
	max.f32 	%f3, %f10, %f11;
	setp.ne.s32 	%p2, %r47, 2044;
	@%p2 bra 	$L__BB0_8;
	mov.f32 	%f218, 0f00000000;
	mov.b32 	%r48, 0;
	mov.u64 	%rd19, %rd21;
$L__BB0_4:
	ld.global.f32 	%f14, [%rd19+-16];
	sub.f32 	%f15, %f14, %f3;
	fma.rn.f32 	%f16, %f15, 0f3BBB989D, 0f3F000000;
	cvt.sat.f32.f32 	%f17, %f16;
	mov.f32 	%f18, 0f4B400001;
	mov.f32 	%f19, 0f437C0000;
	fma.rm.f32 	%f20, %f17, %f19, %f18;
	add.f32 	%f21, %f20, 0fCB40007F;
	neg.f32 	%f22, %f21;
	fma.rn.f32 	%f23, %f15, 0f3FB8AA3B, %f22;
	fma.rn.f32 	%f24, %f15, 0f32A57060, %f23;
	mov.b32 	%r14, %f20;
	shl.b32 	%r15, %r14, 23;
	mov.b32 	%f25, %r15;
	ex2.approx.ftz.f32 	%f26, %f24;
	fma.rn.f32 	%f27, %f26, %f25, %f218;
	ld.global.f32 	%f28, [%rd19+-12];
	sub.f32 	%f29, %f28, %f3;
	fma.rn.f32 	%f30, %f29, 0f3BBB989D, 0f3F000000;
	cvt.sat.f32.f32 	%f31, %f30;
	fma.rm.f32 	%f32, %f31, %f19, %f18;
	add.f32 	%f33, %f32, 0fCB40007F;
	neg.f32 	%f34, %f33;
	fma.rn.f32 	%f35, %f29, 0f3FB8AA3B, %f34;
	fma.rn.f32 	%f36, %f29, 0f32A57060, %f35;
	mov.b32 	%r16, %f32;
	shl.b32 	%r17, %r16, 23;
	mov.b32 	%f37, %r17;
	ex2.approx.ftz.f32 	%f38, %f36;
	fma.rn.f32 	%f39, %f38, %f37, %f27;
	ld.global.f32 	%f40, [%rd19+-8];
	sub.f32 	%f41, %f40, %f3;
	fma.rn.f32 	%f42, %f41, 0f3BBB989D, 0f3F000000;
	cvt.sat.f32.f32 	%f43, %f42;
	fma.rm.f32 	%f44, %f43, %f19, %f18;
	add.f32 	%f45, %f44, 0fCB40007F;
	neg.f32 	%f46, %f45;
	fma.rn.f32 	%f47, %f41, 0f3FB8AA3B, %f46;
	fma.rn.f32 	%f48, %f41, 0f32A57060, %f47;
	mov.b32 	%r18, %f44;
	shl.b32 	%r19, %r18, 23;
	mov.b32 	%f49, %r19;
	ex2.approx.ftz.f32 	%f50, %f48;
	fma.rn.f32 	%f51, %f50, %f49, %f39;
	ld.global.f32 	%f52, [%rd19+-4];
	sub.f32 	%f53, %f52, %f3;
	fma.rn.f32 	%f54, %f53, 0f3BBB989D, 0f3F000000;
	cvt.sat.f32.f32 	%f55, %f54;
	fma.rm.f32 	%f56, %f55, %f19, %f18;
	add.f32 	%f57, %f56, 0fCB40007F;
	neg.f32 	%f58, %f57;
	fma.rn.f32 	%f59, %f53, 0f3FB8AA3B, %f58;
	fma.rn.f32 	%f60, %f53, 0f32A57060, %f59;
	mov.b32 	%r20, %f56;
	shl.b32 	%r21, %r20, 23;
	mov.b32 	%f61, %r21;
	ex2.approx.ftz.f32 	%f62, %f60;
	fma.rn.f32 	%f63, %f62, %f61, %f51;
	ld.global.f32 	%f64, [%rd19];
	sub.f32 	%f65, %f64, %f3;
	fma.rn.f32 	%f66, %f65, 0f3BBB989D, 0f3F000000;
	cvt.sat.f32.f32 	%f67, %f66;
	fma.rm.f32 	%f68, %f67, %f19, %f18;
	add.f32 	%f69, %f68, 0fCB40007F;
	neg.f32 	%f70, %f69;
	fma.rn.f32 	%f71, %f65, 0f3FB8AA3B, %f70;
	fma.rn.f32 	%f72, %f65, 0f32A57060, %f71;
	mov.b32 	%r22, %f68;
	shl.b32 	%r23, %r22, 23;
	mov.b32 	%f73, %r23;
	ex2.approx.ftz.f32 	%f74, %f72;
	fma.rn.f32 	%f75, %f74, %f73, %f63;
	ld.global.f32 	%f76, [%rd19+4];
	sub.f32 	%f77, %f76, %f3;
	fma.rn.f32 	%f78, %f77, 0f3BBB989D, 0f3F000000;
	cvt.sat.f32.f32 	%f79, %f78;
	fma.rm.f32 	%f80, %f79, %f19, %f18;
	add.f32 	%f81, %f80, 0fCB40007F;
	neg.f32 	%f82, %f81;
	fma.rn.f32 	%f83, %f77, 0f3FB8AA3B, %f82;
	fma.rn.f32 	%f84, %f77, 0f32A57060, %f83;
	mov.b32 	%r24, %f80;
	shl.b32 	%r25, %r24, 23;
	mov.b32 	%f85, %r25;
	ex2.approx.ftz.f32 	%f86, %f84;
	fma.rn.f32 	%f87, %f86, %f85, %f75;
	ld.global.f32 	%f88, [%rd19+8];
	sub.f32 	%f89, %f88, %f3;
	fma.rn.f32 	%f90, %f89, 0f3BBB989D, 0f3F000000;
	cvt.sat.f32.f32 	%f91, %f90;
	fma.rm.f32 	%f92, %f91, %f19, %f18;
	add.f32 	%f93, %f92, 0fCB40007F;
	neg.f32 	%f94, %f93;
	fma.rn.f32 	%f95, %f89, 0f3FB8AA3B, %f94;
	fma.rn.f32 	%f96, %f89, 0f32A57060, %f95;
	mov.b32 	%r26, %f92;
	shl.b32 	%r27, %r26, 23;
	mov.b32 	%f97, %r27;
	ex2.approx.ftz.f32 	%f98, %f96;
	fma.rn.f32 	%f99, %f98, %f97, %f87;
	ld.global.f32 	%f100, [%rd19+12];
	sub.f32 	%f101, %f100, %f3;
	fma.rn.f32 	%f102, %f101, 0f3BBB989D, 0f3F000000;
	cvt.sat.f32.f32 	%f103, %f102;
	fma.rm.f32 	%f104, %f103, %f19, %f18;
	add.f32 	%f105, %f104, 0fCB40007F;
	neg.f32 	%f106, %f105;
	fma.rn.f32 	%f107, %f101, 0f3FB8AA3B, %f106;
	fma.rn.f32 	%f108, %f101, 0f32A57060, %f107;
	mov.b32 	%r28, %f104;
	shl.b32 	%r29, %r28, 23;
	mov.b32 	%f109, %r29;
	ex2.approx.ftz.f32 	%f110, %f108;
	fma.rn.f32 	%f218, %f110, %f109, %f99;
	add.s32 	%r48, %r48, 8;
	add.s64 	%rd19, %rd19, 32;
	setp.ne.s32 	%p3, %r48, 2048;
	@%p3 bra 	$L__BB0_4;
	cvta.to.global.u64 	%rd17, %rd13;
	add.s64 	%rd20, %rd17, %rd1;
	mov.b32 	%r49, 0;
$L__BB0_6:
	ld.global.f32 	%f111, [%rd21+-16];
	sub.f32 	%f112, %f111, %f3;
	fma.rn.f32 	%f113, %f112, 0f3BBB989D, 0f3F000000;
	cvt.sat.f32.f32 	%f114, %f113;
	mov.f32 	%f115, 0f4B400001;
	mov.f32 	%f116, 0f437C0000;
	fma.rm.f32 	%f117, %f114, %f116, %f115;
	add.f32 	%f118, %f117, 0fCB40007F;
	neg.f32 	%f119, %f118;
	fma.rn.f32 	%f120, %f112, 0f3FB8AA3B, %f119;
	fma.rn.f32 	%f121, %f112, 0f32A57060, %f120;
	mov.b32 	%r31, %f117;
	shl.b32 	%r32, %r31, 23;
	mov.b32 	%f122, %r32;
	ex2.approx.ftz.f32 	%f123, %f121;
	mul.f32 	%f124, %f123, %f122;
	div.rn.f32 	%f125, %f124, %f218;
	st.global.f32 	[%rd20+-16], %f125;
	ld.global.f32 	%f126, [%rd21+-12];
	sub.f32 	%f127, %f126, %f3;
	fma.rn.f32 	%f128, %f127, 0f3BBB989D, 0f3F000000;
	cvt.sat.f32.f32 	%f129, %f128;
	fma.rm.f32 	%f130, %f129, %f116, %f115;
	add.f32 	%f131, %f130, 0fCB40007F;
	neg.f32 	%f132, %f131;
	fma.rn.f32 	%f133, %f127, 0f3FB8AA3B, %f132;
	fma.rn.f32 	%f134, %f127, 0f32A57060, %f133;
	mov.b32 	%r33, %f130;
	shl.b32 	%r34, %r33, 23;
	mov.b32 	%f135, %r34;
	ex2.approx.ftz.f32 	%f136, %f134;
	mul.f32 	%f137, %f136, %f135;
	div.rn.f32 	%f138, %f137, %f218;
	st.global.f32 	[%rd20+-12], %f138;
	ld.global.f32 	%f139, [%rd21+-8];
	sub.f32 	%f140, %f139, %f3;
	fma.rn.f32 	%f141, %f140, 0f3BBB989D, 0f3F000000;
	cvt.sat.f32.f32 	%f142, %f141;
	fma.rm.f32 	%f143, %f142, %f116, %f115;
	add.f32 	%f144, %f143, 0fCB40007F;
	neg.f32 	%f145, %f144;
	fma.rn.f32 	%f146, %f140, 0f3FB8AA3B, %f145;
	fma.rn.f32 	%f147, %f140, 0f32A57060, %f146;
	mov.b32 	%r35, %f143;
	shl.b32 	%r36, %r35, 23;
	mov.b32 	%f148, %r36;
	ex2.approx.ftz.f32 	%f149, %f147;
	mul.f32 	%f150, %f149, %f148;
	div.rn.f32 	%f151, %f150, %f218;
	st.global.f32 	[%rd20+-8], %f151;
	ld.global.f32 	%f152, [%rd21+-4];
	sub.f32 	%f153, %f152, %f3;
	fma.rn.f32 	%f154, %f153, 0f3BBB989D, 0f3F000000;
	cvt.sat.f32.f32 	%f155, %f154;
	fma.rm.f32 	%f156, %f155, %f116, %f115;
	add.f32 	%f157, %f156, 0fCB40007F;
	neg.f32 	%f158, %f157;
	fma.rn.f32 	%f159, %f153, 0f3FB8AA3B, %f158;
	fma.rn.f32 	%f160, %f153, 0f32A57060, %f159;
	mov.b32 	%r37, %f156;
	shl.b32 	%r38, %r37, 23;
	mov.b32 	%f161, %r38;
	ex2.approx.ftz.f32 	%f162, %f160;
	mul.f32 	%f163, %f162, %f161;
	div.rn.f32 	%f164, %f163, %f218;
	st.global.f32 	[%rd20+-4], %f164;
	ld.global.f32 	%f165, [%rd21];
	sub.f32 	%f166, %f165, %f3;
	fma.rn.f32 	%f167, %f166, 0f3BBB989D, 0f3F000000;
	cvt.sat.f32.f32 	%f168, %f167;
	fma.rm.f32 	%f169, %f168, %f116, %f115;
	add.f32 	%f170, %f169, 0fCB40007F;
	neg.f32 	%f171, %f170;
	fma.rn.f32 	%f172, %f166, 0f3FB8AA3B, %f171;
	fma.rn.f32 	%f173, %f166, 0f32A57060, %f172;
	mov.b32 	%r39, %f169;
	shl.b32 	%r40, %r39, 23;
	mov.b32 	%f174, %r40;
	ex2.approx.ftz.f32 	%f175, %f173;
	mul.f32 	%f176, %f175, %f174;
	div.rn.f32 	%f177, %f176, %f218;
	st.global.f32 	[%rd20], %f177;
	ld.global.f32 	%f178, [%rd21+4];
	sub.f32 	%f179, %f178, %f3;
	fma.rn.f32 	%f180, %f179, 0f3BBB989D, 0f3F000000;
	cvt.sat.f32.f32 	%f181, %f180;
	fma.rm.f32 	%f182, %f181, %f116, %f115;
	add.f32 	%f183, %f182, 0fCB40007F;
	neg.f32 	%f184, %f183;
	fma.rn.f32 	%f185, %f179, 0f3FB8AA3B, %f184;
	fma.rn.f32 	%f186, %f179, 0f32A57060, %f185;
	mov.b32 	%r41, %f182;
	shl.b32 	%r42, %r41, 23;
	mov.b32 	%f187, %r42;
	ex2.approx.ftz.f32 	%f188, %f186;
	mul.f32 	%f189, %f188, %f187;
	div.rn.f32 	%f190, %f189, %f218;
	st.global.f32 	[%rd20+4], %f190;
	ld.global.f32 	%f191, [%rd21+8];
	sub.f32 	%f192, %f191, %f3;
	fma.rn.f32 	%f193, %f192, 0f3BBB989D, 0f3F000000;
	cvt.sat.f32.f32 	%f194, %f193;
	fma.rm.f32 	%f195, %f194, %f116, %f115;
	add.f32 	%f196, %f195, 0fCB40007F;
	neg.f32 	%f197, %f196;
	fma.rn.f32 	%f198, %f192, 0f3FB8AA3B, %f197;
	fma.rn.f32 	%f199, %f192, 0f32A57060, %f198;
	mov.b32 	%r43, %f195;
	shl.b32 	%r44, %r43, 23;
	mov.b32 	%f200, %r44;
	ex2.approx.ftz.f32 	%f201, %f199;
	mul.f32 	%f202, %f201, %f200;
	div.rn.f32 	%f203, %f202, %f218;
	st.global.f32 	[%rd20+8], %f203;
	ld.global.f32 	%f204, [%rd21+12];
	sub.f32 	%f205, %f204, %f3;
	fma.rn.f32 	%f206, %f205, 0f3BBB989D, 0f3F000000;
	cvt.sat.f32.f32 	%f207, %f206;
	fma.rm.f32 	%f208, %f207, %f116, %f115;
	add.f32 	%f209, %f208, 0fCB40007F;
	neg.f32 	%f210, %f209;
	fma.rn.f32 	%f211, %f205, 0f3FB8AA3B, %f210;
	fma.rn.f32 	%f212, %f205, 0f32A57060, %f211;
	mov.b32 	%r45, %f208;
	shl.b32 	%r46, %r45, 23;
	mov.b32 	%f213, %r46;
	ex2.approx.ftz.f32 	%f214, %f212;
	mul.f32 	%f215, %f214, %f213;
	div.rn.f32 	%f216, %f215, %f218;
	st.global.f32 	[%rd20+12], %f216;
	add.s32 	%r49, %r49, 8;
	add.s64 	%rd21, %rd21, 32;
	add.s64 	%rd20, %rd20, 32;
	setp.ne.s32 	%p4, %r49, 2048;
	@%p4 bra 	$L__BB0_6;
$L__BB0_7:
	ret;
$L__BB0_8:
	ld.global.f32 	%f12, [%rd18];
	max.f32 	%f217, %f3, %f12;
	add.s32 	%r47, %r47, 4;
	add.s64 	%rd18, %rd18, 16;
	bra.uni 	$L__BB0_2;

}
	// .globl	_Z16softmax_gpu_fun2PfS_ii
.visible .entry _Z16softmax_gpu_fun2PfS_ii(
	.param .u64 .ptr .align 1 _Z16softmax_gpu_fun2PfS_ii_param_0,
	.param .u64 .ptr .align 1 _Z16softmax_gpu_fun2PfS_ii_param_1,
	.param .u32 _Z16softmax_gpu_fun2PfS_ii_param_2,
	.param .u32 _Z16softmax_gpu_fun2PfS_ii_param_3
)
{
	.reg .pred 	%p<38>;
	.reg .b32 	%r<127>;
	.reg .b32 	%f<414>;
	.reg .b64 	%rd<48>;

	ld.param.u64 	%rd12, [_Z16softmax_gpu_fun2PfS_ii_param_0];
	ld.param.u64 	%rd13, [_Z16softmax_gpu_fun2PfS_ii_param_1];
	ld.param.u32 	%r36, [_Z16softmax_gpu_fun2PfS_ii_param_2];
	ld.param.u32 	%r37, [_Z16softmax_gpu_fun2PfS_ii_param_3];
	cvta.to.global.u64 	%rd1, %rd13;
	cvta.to.global.u64 	%rd2, %rd12;
	mov.u32 	%r1, %tid.x;
	mov.u32 	%r114, %ctaid.x;
	mov.u32 	%r38, %ntid.x;
	setp.eq.s32 	%p1, %r38, 32;
	@%p1 bra 	$L__BB1_2;
	mov.u64 	%rd14, $str;
	cvta.global.u64 	%rd15, %rd14;
	mov.u64 	%rd16, $str$1;
	cvta.global.u64 	%rd17, %rd16;
	mov.u64 	%rd18, __unnamed_1;
	cvta.global.u64 	%rd19, %rd18;
	{ // callseq 0, 0
	.param .b64 param0;
	st.param.b64 	[param0], %rd15;
	.param .b64 param1;
	st.param.b64 	[param1], %rd17;
	.param .b32 param2;
	st.param.b32 	[param2], 146;
	.param .b64 param3;
	st.param.b64 	[param3], %rd19;
	.param .b64 param4;
	st.param.b64 	[param4], 1;
	call.uni 
	__assertfail, 
	(
	param0, 
	param1, 
	param2, 
	param3, 
	param4
	);
	} // callseq 0
$L__BB1_2:
	setp.ge.s32 	%p2, %r114, %r36;
	@%p2 bra 	$L__BB1_38;
	mov.u32 	%r3, %nctaid.x;
	not.b32 	%r39, %r1;
	add.s32 	%r4, %r37, %r39;
	shr.u32 	%r40, %r4, 5;
	add.s32 	%r41, %r40, 1;
	and.b32  	%r5, %r41, 15;
	and.b32  	%r6, %r41, 7;
	and.b32  	%r7, %r41, 3;
	and.b32  	%r8, %r41, 268435448;
	cvt.u64.u32 	%rd3, %r1;
	and.b32  	%r42, %r41, 268435440;
	neg.s32 	%r9, %r42;
$L__BB1_4:
	setp.ge.s32 	%p3, %r1, %r37;
	mul.lo.s32 	%r43, %r114, %r37;
	cvt.s64.s32 	%rd4, %r43;
	mul.wide.s32 	%rd20, %r43, 4;
	add.s64 	%rd5, %rd2, %rd20;
	mov.f32 	%f405, 0fFF800000;
	@%p3 bra 	$L__BB1_18;
	setp.lt.u32 	%p4, %r4, 480;
	mov.f32 	%f405, 0fFF800000;
	mov.u32 	%r119, %r1;
	@%p4 bra 	$L__BB1_8;
	shl.b64 	%rd21, %rd4, 2;
	shl.b64 	%rd22, %rd3, 2;
	add.s64 	%rd23, %rd22, %rd2;
	add.s64 	%rd24, %rd23, %rd21;
	add.s64 	%rd47, %rd24, 1024;
	mov.f32 	%f405, 0fFF800000;
	mov.u32 	%r118, %r9;
	mov.u32 	%r119, %r1;
$L__BB1_7:
	.pragma "nounroll";
	ld.global.f32 	%f33, [%rd47+-1024];
	max.f32 	%f34, %f405, %f33;
	ld.global.f32 	%f35, [%rd47+-896];
	max.f32 	%f36, %f34, %f35;
	ld.global.f32 	%f37, [%rd47+-768];
	max.f32 	%f38, %f36, %f37;
	ld.global.f32 	%f39, [%rd47+-640];
	max.f32 	%f40, %f38, %f39;
	ld.global.f32 	%f41, [%rd47+-512];
	max.f32 	%f42, %f40, %f41;
	ld.global.f32 	%f43, [%rd47+-384];
	max.f32 	%f44, %f42, %f43;
	ld.global.f32 	%f45, [%rd47+-256];
	max.f32 	%f46, %f44, %f45;
	ld.global.f32 	%f47, [%rd47+-128];
	max.f32 	%f48, %f46, %f47;
	ld.global.f32 	%f49, [%rd47];
	max.f32 	%f50, %f48, %f49;
	ld.global.f32 	%f51, [%rd47+128];
	max.f32 	%f52, %f50, %f51;
	ld.global.f32 	%f53, [%rd47+256];
	max.f32 	%f54, %f52, %f53;
	ld.global.f32 	%f55, [%rd47+384];
	max.f32 	%f56, %f54, %f55;
	ld.global.f32 	%f57, [%rd47+512];
	max.f32 	%f58, %f56, %f57;
	ld.global.f32 	%f59, [%rd47+640];
	max.f32 	%f60, %f58, %f59;
	ld.global.f32 	%f61, [%rd47+768];
	max.f32 	%f62, %f60, %f61;
	ld.global.f32 	%f63, [%rd47+896];
	max.f32 	%f405, %f62, %f63;
	add.s32 	%r119, %r119, 512;
	add.s32 	%r118, %r118, 16;
	add.s64 	%rd47, %rd47, 2048;
	setp.eq.s32 	%p5, %r118, 0;
	@%p5 bra 	$L__BB1_8;
	bra.uni 	$L__BB1_7;
$L__BB1_8:
	setp.eq.s32 	%p6, %r5, 0;
	@%p6 bra 	$L__BB1_18;
	add.s32 	%r44, %r5, -1;
	setp.lt.u32 	%p7, %r44, 7;
	@%p7 bra 	$L__BB1_11;
	mul.wide.u32 	%rd25, %r119, 4;
	add.s64 	%rd26, %rd5, %rd25;
	ld.global.f32 	%f65, [%rd26];
	max.f32 	%f66, %f405, %f65;
	ld.global.f32 	%f67, [%rd26+128];
	max.f32 	%f68, %f66, %f67;
	ld.global.f32 	%f69, [%rd26+256];
	max.f32 	%f70, %f68, %f69;
	ld.global.f32 	%f71, [%rd26+384];
	max.f32 	%f72, %f70, %f71;
	ld.global.f32 	%f73, [%rd26+512];
	max.f32 	%f74, %f72, %f73;
	ld.global.f32 	%f75, [%rd26+640];
	max.f32 	%f76, %f74, %f75;
	ld.global.f32 	%f77, [%rd26+768];
	max.f32 	%f78, %f76, %f77;
	ld.global.f32 	%f79, [%rd26+896];
	max.f32 	%f405, %f78, %f79;
	add.s32 	%r119, %r119, 256;
$L__BB1_11:
	setp.eq.s32 	%p8, %r6, 0;
	@%p8 bra 	$L__BB1_18;
	add.s32 	%r45, %r6, -1;
	setp.lt.u32 	%p9, %r45, 3;
	@%p9 bra 	$L__BB1_14;
	mul.wide.u32 	%rd27, %r119, 4;
	add.s64 	%rd28, %rd5, %rd27;
	ld.global.f32 	%f81, [%rd28];
	max.f32 	%f82, %f405, %f81;
	ld.global.f32 	%f83, [%rd28+128];
	max.f32 	%f84, %f82, %f83;
	ld.global.f32 	%f85, [%rd28+256];
	max.f32 	%f86, %f84, %f85;
	ld.global.f32 	%f87, [%rd28+384];
	max.f32 	%f405, %f86, %f87;
	add.s32 	%r119, %r119, 128;
$L__BB1_14:
	setp.eq.s32 	%p10, %r7, 0;
	@%p10 bra 	$L__BB1_18;
	setp.eq.s32 	%p11, %r7, 1;
	mul.wide.u32 	%rd29, %r119, 4;
	add.s64 	%rd7, %rd5, %rd29;
	ld.global.f32 	%f88, [%rd7];
	max.f32 	%f405, %f405, %f88;
	@%p11 bra 	$L__BB1_18;
	setp.eq.s32 	%p12, %r7, 2;
	ld.global.f32 	%f89, [%rd7+128];
	max.f32 	%f405, %f405, %f89;
	@%p12 bra 	$L__BB1_18;
	ld.global.f32 	%f90, [%rd7+256];
	max.f32 	%f405, %f405, %f90;
$L__BB1_18:
	setp.lt.s32 	%p13, %r1, %r37;
	mov.b32 	%r46, %f405;
	shfl.sync.bfly.b32	%r47|%p14, %r46, 16, 31, -1;
	mov.b32 	%f92, %r47;
	max.f32 	%f93, %f405, %f92;
	mov.b32 	%r48, %f93;
	shfl.sync.bfly.b32	%r49|%p15, %r48, 8, 31, -1;
	mov.b32 	%f94, %r49;
	max.f32 	%f95, %f93, %f94;
	mov.b32 	%r50, %f95;
	shfl.sync.bfly.b32	%r51|%p16, %r50, 4, 31, -1;
	mov.b32 	%f96, %r51;
	max.f32 	%f97, %f95, %f96;
	mov.b32 	%r52, %f97;
	shfl.sync.bfly.b32	%r53|%p17, %r52, 2, 31, -1;
	mov.b32 	%f98, %r53;
	max.f32 	%f99, %f97, %f98;
	mov.b32 	%r54, %f99;
	shfl.sync.bfly.b32	%r55|%p18, %r54, 1, 31, -1;
	mov.b32 	%f100, %r55;
	max.f32 	%f15, %f99, %f100;
	mov.f32 	%f413, 0f00000000;
	@%p13 bra 	$L__BB1_19;
	bra.uni 	$L__BB1_30;
$L__BB1_19:
	setp.lt.u32 	%p19, %r4, 224;
	mov.f32 	%f413, 0f00000000;
	mov.u32 	%r123, %r1;
	@%p19 bra 	$L__BB1_22;
	mov.b32 	%r124, 0;
	mov.f32 	%f413, 0f00000000;
	mov.u32 	%r123, %r1;
$L__BB1_21:
	.pragma "nounroll";
	mul.wide.u32 	%rd30, %r123, 4;
	add.s64 	%rd31, %rd5, %rd30;
	ld.global.f32 	%f104, [%rd31];
	sub.f32 	%f105, %f104, %f15;
	fma.rn.f32 	%f106, %f105, 0f3BBB989D, 0f3F000000;
	cvt.sat.f32.f32 	%f107, %f106;
	mov.f32 	%f108, 0f4B400001;
	mov.f32 	%f109, 0f437C0000;
	fma.rm.f32 	%f110, %f107, %f109, %f108;
	add.f32 	%f111, %f110, 0fCB40007F;
	neg.f32 	%f112, %f111;
	fma.rn.f32 	%f113, %f105, 0f3FB8AA3B, %f112;
	fma.rn.f32 	%f114, %f105, 0f32A57060, %f113;
	mov.b32 	%r57, %f110;
	shl.b32 	%r58, %r57, 23;
	mov.b32 	%f115, %r58;
	ex2.approx.ftz.f32 	%f116, %f114;
	fma.rn.f32 	%f117, %f116, %f115, %f413;
	ld.global.f32 	%f118, [%rd31+128];
	sub.f32 	%f119, %f118, %f15;
	fma.rn.f32 	%f120, %f119, 0f3BBB989D, 0f3F000000;
	cvt.sat.f32.f32 	%f121, %f120;
	fma.rm.f32 	%f122, %f121, %f109, %f108;
	add.f32 	%f123, %f122, 0fCB40007F;
	neg.f32 	%f124, %f123;
	fma.rn.f32 	%f125, %f119, 0f3FB8AA3B, %f124;
	fma.rn.f32 	%f126, %f119, 0f32A57060, %f125;
	mov.b32 	%r59, %f122;
	shl.b32 	%r60, %r59, 23;
	mov.b32 	%f127, %r60;
	ex2.approx.ftz.f32 	%f128, %f126;
	fma.rn.f32 	%f129, %f128, %f127, %f117;
	ld.global.f32 	%f130, [%rd31+256];
	sub.f32 	%f131, %f130, %f15;
	fma.rn.f32 	%f132, %f131, 0f3BBB989D, 0f3F000000;
	cvt.sat.f32.f32 	%f133, %f132;
	fma.rm.f32 	%f134, %f133, %f109, %f108;
	add.f32 	%f135, %f134, 0fCB40007F;
	neg.f32 	%f136, %f135;
	fma.rn.f32 	%f137, %f131, 0f3FB8AA3B, %f136;
	fma.rn.f32 	%f138, %f131, 0f32A57060, %f137;
	mov.b32 	%r61, %f134;
	shl.b32 	%r62, %r61, 23;
	mov.b32 	%f139, %r62;
	ex2.approx.ftz.f32 	%f140, %f138;
	fma.rn.f32 	%f141, %f140, %f139, %f129;
	ld.global.f32 	%f142, [%rd31+384];
	sub.f32 	%f143, %f142, %f15;
	fma.rn.f32 	%f144, %f143, 0f3BBB989D, 0f3F000000;
	cvt.sat.f32.f32 	%f145, %f144;
	fma.rm.f32 	%f146, %f145, %f109, %f108;
	add.f32 	%f147, %f146, 0fCB40007F;
	neg.f32 	%f148, %f147;
	fma.rn.f32 	%f149, %f143, 0f3FB8AA3B, %f148;
	fma.rn.f32 	%f150, %f143, 0f32A57060, %f149;
	mov.b32 	%r63, %f146;
	shl.b32 	%r64, %r63, 23;
	mov.b32 	%f151, %r64;
	ex2.approx.ftz.f32 	%f152, %f150;
	fma.rn.f32 	%f153, %f152, %f151, %f141;
	ld.global.f32 	%f154, [%rd31+512];
	sub.f32 	%f155, %f154, %f15;
	fma.rn.f32 	%f156, %f155, 0f3BBB989D, 0f3F000000;
	cvt.sat.f32.f32 	%f157, %f156;
	fma.rm.f32 	%f158, %f157, %f109, %f108;
	add.f32 	%f159, %f158, 0fCB40007F;
	neg.f32 	%f160, %f159;
	fma.rn.f32 	%f161, %f155, 0f3FB8AA3B, %f160;
	fma.rn.f32 	%f162, %f155, 0f32A57060, %f161;
	mov.b32 	%r65, %f158;
	shl.b32 	%r66, %r65, 23;
	mov.b32 	%f163, %r66;
	ex2.approx.ftz.f32 	%f164, %f162;
	fma.rn.f32 	%f165, %f164, %f163, %f153;
	ld.global.f32 	%f166, [%rd31+640];
	sub.f32 	%f167, %f166, %f15;
	fma.rn.f32 	%f168, %f167, 0f3BBB989D, 0f3F000000;
	cvt.sat.f32.f32 	%f169, %f168;
	fma.rm.f32 	%f170, %f169, %f109, %f108;
	add.f32 	%f171, %f170, 0fCB40007F;
	neg.f32 	%f172, %f171;
	fma.rn.f32 	%f173, %f167, 0f3FB8AA3B, %f172;
	fma.rn.f32 	%f174, %f167, 0f32A57060, %f173;
	mov.b32 	%r67, %f170;
	shl.b32 	%r68, %r67, 23;
	mov.b32 	%f175, %r68;
	ex2.approx.ftz.f32 	%f176, %f174;
	fma.rn.f32 	%f177, %f176, %f175, %f165;
	ld.global.f32 	%f178, [%rd31+768];
	sub.f32 	%f179, %f178, %f15;
	fma.rn.f32 	%f180, %f179, 0f3BBB989D, 0f3F000000;
	cvt.sat.f32.f32 	%f181, %f180;
	fma.rm.f32 	%f182, %f181, %f109, %f108;
	add.f32 	%f183, %f182, 0fCB40007F;
	neg.f32 	%f184, %f183;
	fma.rn.f32 	%f185, %f179, 0f3FB8AA3B, %f184;
	fma.rn.f32 	%f186, %f179, 0f32A57060, %f185;
	mov.b32 	%r69, %f182;
	shl.b32 	%r70, %r69, 23;
	mov.b32 	%f187, %r70;
	ex2.approx.ftz.f32 	%f188, %f186;
	fma.rn.f32 	%f189, %f188, %f187, %f177;
	ld.global.f32 	%f190, [%rd31+896];
	sub.f32 	%f191, %f190, %f15;
	fma.rn.f32 	%f192, %f191, 0f3BBB989D, 0f3F000000;
	cvt.sat.f32.f32 	%f193, %f192;
	fma.rm.f32 	%f194, %f193, %f109, %f108;
	add.f32 	%f195, %f194, 0fCB40007F;
	neg.f32 	%f196, %f195;
	fma.rn.f32 	%f197, %f191, 0f3FB8AA3B, %f196;
	fma.rn.f32 	%f198, %f191, 0f32A57060, %f197;
	mov.b32 	%r71, %f194;
	shl.b32 	%r72, %r71, 23;
	mov.b32 	%f199, %r72;
	ex2.approx.ftz.f32 	%f200, %f198;
	fma.rn.f32 	%f413, %f200, %f199, %f189;
	add.s32 	%r123, %r123, 256;
	add.s32 	%r124, %r124, 8;
	setp.eq.s32 	%p20, %r124, %r8;
	@%p20 bra 	$L__BB1_22;
	bra.uni 	$L__BB1_21;
$L__BB1_22:
	setp.eq.s32 	%p21, %r6, 0;
	@%p21 bra 	$L__BB1_30;
	add.s32 	%r73, %r6, -1;
	setp.lt.u32 	%p22, %r73, 3;
	@%p22 bra 	$L__BB1_25;
	mul.wide.u32 	%rd32, %r123, 4;
	add.s64 	%rd33, %rd5, %rd32;
	ld.global.f32 	%f202, [%rd33];
	sub.f32 	%f203, %f202, %f15;
	fma.rn.f32 	%f204, %f203, 0f3BBB989D, 0f3F000000;
	cvt.sat.f32.f32 	%f205, %f204;
	mov.f32 	%f206, 0f4B400001;
	mov.f32 	%f207, 0f437C0000;
	fma.rm.f32 	%f208, %f205, %f207, %f206;
	add.f32 	%f209, %f208, 0fCB40007F;
	neg.f32 	%f210, %f209;
	fma.rn.f32 	%f211, %f203, 0f3FB8AA3B, %f210;
	fma.rn.f32 	%f212, %f203, 0f32A57060, %f211;
	mov.b32 	%r74, %f208;
	shl.b32 	%r75, %r74, 23;
	mov.b32 	%f213, %r75;
	ex2.approx.ftz.f32 	%f214, %f212;
	fma.rn.f32 	%f215, %f214, %f213, %f413;
	ld.global.f32 	%f216, [%rd33+128];
	sub.f32 	%f217, %f216, %f15;
	fma.rn.f32 	%f218, %f217, 0f3BBB989D, 0f3F000000;
	cvt.sat.f32.f32 	%f219, %f218;
	fma.rm.f32 	%f220, %f219, %f207, %f206;
	add.f32 	%f221, %f220, 0fCB40007F;
	neg.f32 	%f222, %f221;
	fma.rn.f32 	%f223, %f217, 0f3FB8AA3B, %f222;
	fma.rn.f32 	%f224, %f217, 0f32A57060, %f223;
	mov.b32 	%r76, %f220;
	shl.b32 	%r77, %r76, 23;
	mov.b32 	%f225, %r77;
	ex2.approx.ftz.f32 	%f226, %f224;
	fma.rn.f32 	%f227, %f226, %f225, %f215;
	ld.global.f32 	%f228, [%rd33+256];
	sub.f32 	%f229, %f228, %f15;
	fma.rn.f32 	%f230, %f229, 0f3BBB989D, 0f3F000000;
	cvt.sat.f32.f32 	%f231, %f230;
	fma.rm.f32 	%f232, %f231, %f207, %f206;
	add.f32 	%f233, %f232, 0fCB40007F;
	neg.f32 	%f234, %f233;
	fma.rn.f32 	%f235, %f229, 0f3FB8AA3B, %f234;
	fma.rn.f32 	%f236, %f229, 0f32A57060, %f235;
	mov.b32 	%r78, %f232;
	shl.b32 	%r79, %r78, 23;
	mov.b32 	%f237, %r79;
	ex2.approx.ftz.f32 	%f238, %f236;
	fma.rn.f32 	%f239, %f238, %f237, %f227;
	ld.global.f32 	%f240, [%rd33+384];
	sub.f32 	%f241, %f240, %f15;
	fma.rn.f32 	%f242, %f241, 0f3BBB989D, 0f3F000000;
	cvt.sat.f32.f32 	%f243, %f242;
	fma.rm.f32 	%f244, %f243, %f207, %f206;
	add.f32 	%f245, %f244, 0fCB40007F;
	neg.f32 	%f246, %f245;
	fma.rn.f32 	%f247, %f241, 0f3FB8AA3B, %f246;
	fma.rn.f32 	%f248, %f241, 0f32A57060, %f247;
	mov.b32 	%r80, %f244;
	shl.b32 	%r81, %r80, 23;
	mov.b32 	%f249, %r81;
	ex2.approx.ftz.f32 	%f250, %f248;
	fma.rn.f32 	%f413, %f250, %f249, %f239;
	add.s32 	%r123, %r123, 128;
$L__BB1_25:
	setp.eq.s32 	%p23, %r7, 0;
	@%p23 bra 	$L__BB1_30;
	and.b32  	%r82, %r4, 96;
	setp.eq.s32 	%p24, %r82, 0;
	@%p24 bra 	$L__BB1_28;
	mul.wide.u32 	%rd34, %r123, 4;
	add.s64 	%rd35, %rd5, %rd34;
	ld.global.f32 	%f252, [%rd35];
	sub.f32 	%f253, %f252, %f15;
	fma.rn.f32 	%f254, %f253, 0f3BBB989D, 0f3F000000;
	cvt.sat.f32.f32 	%f255, %f254;
	mov.f32 	%f256, 0f4B400001;
	mov.f32 	%f257, 0f437C0000;
	fma.rm.f32 	%f258, %f255, %f257, %f256;
	add.f32 	%f259, %f258, 0fCB40007F;
	neg.f32 	%f260, %f259;
	fma.rn.f32 	%f261, %f253, 0f3FB8AA3B, %f260;
	fma.rn.f32 	%f262, %f253, 0f32A57060, %f261;
	mov.b32 	%r83, %f258;
	shl.b32 	%r84, %r83, 23;
	mov.b32 	%f263, %r84;
	ex2.approx.ftz.f32 	%f264, %f262;
	fma.rn.f32 	%f265, %f264, %f263, %f413;
	ld.global.f32 	%f266, [%rd35+128];
	sub.f32 	%f267, %f266, %f15;
	fma.rn.f32 	%f268, %f267, 0f3BBB989D, 0f3F000000;
	cvt.sat.f32.f32 	%f269, %f268;
	fma.rm.f32 	%f270, %f269, %f257, %f256;
	add.f32 	%f271, %f270, 0fCB40007F;
	neg.f32 	%f272, %f271;
	fma.rn.f32 	%f273, %f267, 0f3FB8AA3B, %f272;
	fma.rn.f32 	%f274, %f267, 0f32A57060, %f273;
	mov.b32 	%r85, %f270;
	shl.b32 	%r86, %r85, 23;
	mov.b32 	%f275, %r86;
	ex2.approx.ftz.f32 	%f276, %f274;
	fma.rn.f32 	%f413, %f276, %f275, %f265;
	add.s32 	%r123, %r123, 64;
$L__BB1_28:
	and.b32  	%r87, %r4, 32;
	setp.ne.s32 	%p25, %r87, 0;
	@%p25 bra 	$L__BB1_30;
	mul.wide.u32 	%rd36, %r123, 4;
	add.s64 	%rd37, %rd5, %rd36;
	ld.global.f32 	%f277, [%rd37];
	sub.f32 	%f278, %f277, %f15;
	fma.rn.f32 	%f279, %f278, 0f3BBB989D, 0f3F000000;
	cvt.sat.f32.f32 	%f280, %f279;
	mov.f32 	%f281, 0f4B400001;
	mov.f32 	%f282, 0f437C0000;
	fma.rm.f32 	%f283, %f280, %f282, %f281;
	add.f32 	%f284, %f283, 0fCB40007F;
	neg.f32 	%f285, %f284;
	fma.rn.f32 	%f286, %f278, 0f3FB8AA3B, %f285;
	fma.rn.f32 	%f287, %f278, 0f32A57060, %f286;
	mov.b32 	%r88, %f283;
	shl.b32 	%r89, %r88, 23;
	mov.b32 	%f288, %r89;
	ex2.approx.ftz.f32 	%f289, %f287;
	fma.rn.f32 	%f413, %f289, %f288, %f413;
$L__BB1_30:
	setp.lt.s32 	%p26, %r1, %r37;
	mov.b32 	%r90, %f413;
	shfl.sync.bfly.b32	%r91|%p27, %r90, 16, 31, -1;
	mov.b32 	%f290, %r91;
	add.f32 	%f291, %f413, %f290;
	mov.b32 	%r92, %f291;
	shfl.sync.bfly.b32	%r93|%p28, %r92, 8, 31, -1;
	mov.b32 	%f292, %r93;
	add.f32 	%f293, %f291, %f292;
	mov.b32 	%r94, %f293;
	shfl.sync.bfly.b32	%r95|%p29, %r94, 4, 31, -1;
	mov.b32 	%f294, %r95;
	add.f32 	%f295, %f293, %f294;
	mov.b32 	%r96, %f295;
	shfl.sync.bfly.b32	%r97|%p30, %r96, 2, 31, -1;
	mov.b32 	%f296, %r97;
	add.f32 	%f297, %f295, %f296;
	mov.b32 	%r98, %f297;
	shfl.sync.bfly.b32	%r99|%p31, %r98, 1, 31, -1;
	mov.b32 	%f298, %r99;
	add.f32 	%f28, %f297, %f298;
	@%p26 bra 	$L__BB1_31;
	bra.uni 	$L__BB1_37;
$L__BB1_31:
	setp.eq.s32 	%p32, %r7, 0;
	mov.u32 	%r125, %r1;
	@%p32 bra 	$L__BB1_35;
	add.s32 	%r125, %r1, 32;
	setp.eq.s32 	%p33, %r7, 1;
	shl.b64 	%rd38, %rd3, 2;
	add.s64 	%rd10, %rd5, %rd38;
	ld.global.f32 	%f299, [%rd10];
	sub.f32 	%f300, %f299, %f15;
	fma.rn.f32 	%f301, %f300, 0f3BBB989D, 0f3F000000;
	cvt.sat.f32.f32 	%f302, %f301;
	mov.f32 	%f303, 0f4B400001;
	mov.f32 	%f304, 0f437C0000;
	fma.rm.f32 	%f305, %f302, %f304, %f303;
	add.f32 	%f306, %f305, 0fCB40007F;
	neg.f32 	%f307, %f306;
	fma.rn.f32 	%f308, %f300, 0f3FB8AA3B, %f307;
	fma.rn.f32 	%f309, %f300, 0f32A57060, %f308;
	mov.b32 	%r100, %f305;
	shl.b32 	%r101, %r100, 23;
	mov.b32 	%f310, %r101;
	ex2.approx.ftz.f32 	%f311, %f309;
	mul.f32 	%f312, %f311, %f310;
	div.rn.f32 	%f313, %f312, %f28;
	add.s64 	%rd39, %rd3, %rd4;
	shl.b64 	%rd40, %rd39, 2;
	add.s64 	%rd11, %rd1, %rd40;
	st.global.f32 	[%rd11], %f313;
	@%p33 bra 	$L__BB1_35;
	add.s32 	%r125, %r1, 64;
	setp.eq.s32 	%p34, %r7, 2;
	ld.global.f32 	%f314, [%rd10+128];
	sub.f32 	%f315, %f314, %f15;
	fma.rn.f32 	%f316, %f315, 0f3BBB989D, 0f3F000000;
	cvt.sat.f32.f32 	%f317, %f316;
	mov.f32 	%f318, 0f4B400001;
	mov.f32 	%f319, 0f437C0000;
	fma.rm.f32 	%f320, %f317, %f319, %f318;
	add.f32 	%f321, %f320, 0fCB40007F;
	neg.f32 	%f322, %f321;
	fma.rn.f32 	%f323, %f315, 0f3FB8AA3B, %f322;
	fma.rn.f32 	%f324, %f315, 0f32A57060, %f323;
	mov.b32 	%r102, %f320;
	shl.b32 	%r103, %r102, 23;
	mov.b32 	%f325, %r103;
	ex2.approx.ftz.f32 	%f326, %f324;
	mul.f32 	%f327, %f326, %f325;
	div.rn.f32 	%f328, %f327, %f28;
	st.global.f32 	[%rd11+128], %f328;
	@%p34 bra 	$L__BB1_35;
	add.s32 	%r125, %r1, 96;
	ld.global.f32 	%f329, [%rd10+256];
	sub.f32 	%f330, %f329, %f15;
	fma.rn.f32 	%f331, %f330, 0f3BBB989D, 0f3F000000;
	cvt.sat.f32.f32 	%f332, %f331;
	mov.f32 	%f333, 0f4B400001;
	mov.f32 	%f334, 0f437C0000;
	fma.rm.f32 	%f335, %f332, %f334, %f333;
	add.f32 	%f336, %f335, 0fCB40007F;
	neg.f32 	%f337, %f336;
	fma.rn.f32 	%f338, %f330, 0f3FB8AA3B, %f337;
	fma.rn.f32 	%f339, %f330, 0f32A57060, %f338;
	mov.b32 	%r104, %f335;
	shl.b32 	%r105, %r104, 23;
	mov.b32 	%f340, %r105;
	ex2.approx.ftz.f32 	%f341, %f339;
	mul.f32 	%f342, %f341, %f340;
	div.rn.f32 	%f343, %f342, %f28;
	st.global.f32 	[%rd11+256], %f343;
$L__BB1_35:
	setp.lt.u32 	%p35, %r4, 96;
	@%p35 bra 	$L__BB1_37;
$L__BB1_36:
	cvt.u64.u32 	%rd41, %r125;
	mul.wide.u32 	%rd42, %r125, 4;
	add.s64 	%rd43, %rd5, %rd42;
	ld.global.f32 	%f344, [%rd43];
	sub.f32 	%f345, %f344, %f15;
	fma.rn.f32 	%f346, %f345, 0f3BBB989D, 0f3F000000;
	cvt.sat.f32.f32 	%f347, %f346;
	mov.f32 	%f348, 0f4B400001;
	mov.f32 	%f349, 0f437C0000;
	fma.rm.f32 	%f350, %f347, %f349, %f348;
	add.f32 	%f351, %f350, 0fCB40007F;
	neg.f32 	%f352, %f351;
	fma.rn.f32 	%f353, %f345, 0f3FB8AA3B, %f352;
	fma.rn.f32 	%f354, %f345, 0f32A57060, %f353;
	mov.b32 	%r106, %f350;
	shl.b32 	%r107, %r106, 23;
	mov.b32 	%f355, %r107;
	ex2.approx.ftz.f32 	%f356, %f354;
	mul.f32 	%f357, %f356, %f355;
	div.rn.f32 	%f358, %f357, %f28;
	add.s64 	%rd44, %rd41, %rd4;
	shl.b64 	%rd45, %rd44, 2;
	add.s64 	%rd46, %rd1, %rd45;
	st.global.f32 	[%rd46], %f358;
	ld.global.f32 	%f359, [%rd43+128];
	sub.f32 	%f360, %f359, %f15;
	fma.rn.f32 	%f361, %f360, 0f3BBB989D, 0f3F000000;
	cvt.sat.f32.f32 	%f362, %f361;
	fma.rm.f32 	%f363, %f362, %f349, %f348;
	add.f32 	%f364, %f363, 0fCB40007F;
	neg.f32 	%f365, %f364;
	fma.rn.f32 	%f366, %f360, 0f3FB8AA3B, %f365;
	fma.rn.f32 	%f367, %f360, 0f32A57060, %f366;
	mov.b32 	%r108, %f363;
	shl.b32 	%r109, %r108, 23;
	mov.b32 	%f368, %r109;
	ex2.approx.ftz.f32 	%f369, %f367;
	mul.f32 	%f370, %f369, %f368;
	div.rn.f32 	%f371, %f370, %f28;
	st.global.f32 	[%rd46+128], %f371;
	ld.global.f32 	%f372, [%rd43+256];
	sub.f32 	%f373, %f372, %f15;
	fma.rn.f32 	%f374, %f373, 0f3BBB989D, 0f3F000000;
	cvt.sat.f32.f32 	%f375, %f374;
	fma.rm.f32 	%f376, %f375, %f349, %f348;
	add.f32 	%f377, %f376, 0fCB40007F;
	neg.f32 	%f378, %f377;
	fma.rn.f32 	%f379, %f373, 0f3FB8AA3B, %f378;
	fma.rn.f32 	%f380, %f373, 0f32A57060, %f379;
	mov.b32 	%r110, %f376;
	shl.b32 	%r111, %r110, 23;
	mov.b32 	%f381, %r111;
	ex2.approx.ftz.f32 	%f382, %f380;
	mul.f32 	%f383, %f382, %f381;
	div.rn.f32 	%f384, %f383, %f28;
	st.global.f32 	[%rd46+256], %f384;
	ld.global.f32 	%f385, [%rd43+384];
	sub.f32 	%f386, %f385, %f15;
	fma.rn.f32 	%f387, %f386, 0f3BBB989D, 0f3F000000;
	cvt.sat.f32.f32 	%f388, %f387;
	fma.rm.f32 	%f389, %f388, %f349, %f348;
	add.f32 	%f390, %f389, 0fCB40007F;
	neg.f32 	%f391, %f390;
	fma.rn.f32 	%f392, %f386, 0f3FB8AA3B, %f391;
	fma.rn.f32 	%f393, %f386, 0f32A57060, %f392;
	mov.b32 	%r112, %f389;
	shl.b32 	%r113, %r112, 23;
	mov.b32 	%f394, %r113;
	ex2.approx.ftz.f32 	%f395, %f393;
	mul.f32 	%f396, %f395, %f394;
	div.rn.f32 	%f397, %f396, %f28;
	st.global.f32 	[%rd46+384], %f397;
	add.s32 	%r125, %r125, 128;
	setp.lt.s32 	%p36, %r125, %r37;
	@%p36 bra 	$L__BB1_36;
$L__BB1_37:
	add.s32 	%r114, %r114, %r3;
	setp.lt.s32 	%p37, %r114, %r36;
	@%p37 bra 	$L__BB1_4;
$L__BB1_38:
	ret;

}
	// .globl	_Z16softmax_gpu_fun3PfS_
.visible .entry _Z16softmax_gpu_fun3PfS_(
	.param .u64 .ptr .align 1 _Z16softmax_gpu_fun3PfS__param_0,
	.param .u64 .ptr .align 1 _Z16softmax_gpu_fun3PfS__param_1
)
{
	.reg .pred 	%p<4>;
	.reg .b32 	%r<46>;
	.reg .b32 	%f<217>;
	.reg .b64 	%rd<19>;

	ld.param.u64 	%rd10, [_Z16softmax_gpu_fun3PfS__param_0];
	ld.param.u64 	%rd11, [_Z16softmax_gpu_fun3PfS__param_1];
	mov.u32 	%r6, %tid.x;
	mov.u32 	%r7, %ntid.x;
	mov.u32 	%r8, %ctaid.x;
	mad.lo.s32 	%r1, %r7, %r8, %r6;
	setp.gt.s32 	%p1, %r1, 1023;
	@%p1 bra 	$L__BB2_5;
	cvta.to.global.u64 	%rd12, %rd10;
	shl.b32 	%r10, %r1, 11;
	mul.wide.s32 	%rd13, %r10, 4;
	add.s64 	%rd14, %rd12, %rd13;
	ld.global.f32 	%f216, [%rd14];
	or.b64  	%rd1, %rd13, 16;
	add.s64 	%rd18, %rd12, %rd1;
	mov.f32 	%f215, 0f00000000;
	mov.b32 	%r44, 0;
	mov.u64 	%rd16, %rd18;
$L__BB2_2:
	ld.global.f32 	%f9, [%rd16+-12];
	max.f32 	%f10, %f216, %f9;
	sub.f32 	%f11, %f216, %f10;
	fma.rn.f32 	%f12, %f11, 0f3BBB989D, 0f3F000000;
	cvt.sat.f32.f32 	%f13, %f12;
	mov.f32 	%f14, 0f4B400001;
	mov.f32 	%f15, 0f437C0000;
	fma.rm.f32 	%f16, %f13, %f15, %f14;
	add.f32 	%f17, %f16, 0fCB40007F;
	neg.f32 	%f18, %f17;
	fma.rn.f32 	%f19, %f11, 0f3FB8AA3B, %f18;
	fma.rn.f32 	%f20, %f11, 0f32A57060, %f19;
	mov.b32 	%r11, %f16;
	shl.b32 	%r12, %r11, 23;
	mov.b32 	%f21, %r12;
	ex2.approx.ftz.f32 	%f22, %f20;
	mul.f32 	%f23, %f22, %f21;
	mul.f32 	%f24, %f215, %f23;
	sub.f32 	%f25, %f9, %f10;
	fma.rn.f32 	%f26, %f25, 0f3BBB989D, 0f3F000000;
	cvt.sat.f32.f32 	%f27, %f26;
	fma.rm.f32 	%f28, %f27, %f15, %f14;
	add.f32 	%f29, %f28, 0fCB40007F;
	neg.f32 	%f30, %f29;
	fma.rn.f32 	%f31, %f25, 0f3FB8AA3B, %f30;
	fma.rn.f32 	%f32, %f25, 0f32A57060, %f31;
	mov.b32 	%r13, %f28;
	shl.b32 	%r14, %r13, 23;
	mov.b32 	%f33, %r14;
	ex2.approx.ftz.f32 	%f34, %f32;
	fma.rn.f32 	%f35, %f34, %f33, %f24;
	ld.global.f32 	%f36, [%rd16+-8];
	max.f32 	%f37, %f10, %f36;
	sub.f32 	%f38, %f10, %f37;
	fma.rn.f32 	%f39, %f38, 0f3BBB989D, 0f3F000000;
	cvt.sat.f32.f32 	%f40, %f39;
	fma.rm.f32 	%f41, %f40, %f15, %f14;
	add.f32 	%f42, %f41, 0fCB40007F;
	neg.f32 	%f43, %f42;
	fma.rn.f32 	%f44, %f38, 0f3FB8AA3B, %f43;
	fma.rn.f32 	%f45, %f38, 0f32A57060, %f44;
	mov.b32 	%r15, %f41;
	shl.b32 	%r16, %r15, 23;
	mov.b32 	%f46, %r16;
	ex2.approx.ftz.f32 	%f47, %f45;
	mul.f32 	%f48, %f47, %f46;
	mul.f32 	%f49, %f35, %f48;
	sub.f32 	%f50, %f36, %f37;
	fma.rn.f32 	%f51, %f50, 0f3BBB989D, 0f3F000000;
	cvt.sat.f32.f32 	%f52, %f51;
	fma.rm.f32 	%f53, %f52, %f15, %f14;
	add.f32 	%f54, %f53, 0fCB40007F;
	neg.f32 	%f55, %f54;
	fma.rn.f32 	%f56, %f50, 0f3FB8AA3B, %f55;
	fma.rn.f32 	%f57, %f50, 0f32A57060, %f56;
	mov.b32 	%r17, %f53;
	shl.b32 	%r18, %r17, 23;
	mov.b32 	%f58, %r18;
	ex2.approx.ftz.f32 	%f59, %f57;
	fma.rn.f32 	%f60, %f59, %f58, %f49;
	ld.global.f32 	%f61, [%rd16+-4];
	max.f32 	%f4, %f37, %f61;
	sub.f32 	%f62, %f37, %f4;
	fma.rn.f32 	%f63, %f62, 0f3BBB989D, 0f3F000000;
	cvt.sat.f32.f32 	%f64, %f63;
	fma.rm.f32 	%f65, %f64, %f15, %f14;
	add.f32 	%f66, %f65, 0fCB40007F;
	neg.f32 	%f67, %f66;
	fma.rn.f32 	%f68, %f62, 0f3FB8AA3B, %f67;
	fma.rn.f32 	%f69, %f62, 0f32A57060, %f68;
	mov.b32 	%r19, %f65;
	shl.b32 	%r20, %r19, 23;
	mov.b32 	%f70, %r20;
	ex2.approx.ftz.f32 	%f71, %f69;
	mul.f32 	%f72, %f71, %f70;
	mul.f32 	%f73, %f60, %f72;
	sub.f32 	%f74, %f61, %f4;
	fma.rn.f32 	%f75, %f74, 0f3BBB989D, 0f3F000000;
	cvt.sat.f32.f32 	%f76, %f75;
	fma.rm.f32 	%f77, %f76, %f15, %f14;
	add.f32 	%f78, %f77, 0fCB40007F;
	neg.f32 	%f79, %f78;
	fma.rn.f32 	%f80, %f74, 0f3FB8AA3B, %f79;
	fma.rn.f32 	%f81, %f74, 0f32A57060, %f80;
	mov.b32 	%r21, %f77;
	shl.b32 	%r22, %r21, 23;
	mov.b32 	%f82, %r22;
	ex2.approx.ftz.f32 	%f83, %f81;
	fma.rn.f32 	%f5, %f83, %f82, %f73;
	setp.ne.s32 	%p2, %r44, 2044;
	@%p2 bra 	$L__BB2_6;
	cvta.to.global.u64 	%rd15, %rd11;
	add.s64 	%rd17, %rd15, %rd1;
	mov.b32 	%r45, 0;
$L__BB2_4:
	ld.global.f32 	%f109, [%rd18+-16];
	sub.f32 	%f110, %f109, %f4;
	fma.rn.f32 	%f111, %f110, 0f3BBB989D, 0f3F000000;
	cvt.sat.f32.f32 	%f112, %f111;
	mov.f32 	%f113, 0f4B400001;
	mov.f32 	%f114, 0f437C0000;
	fma.rm.f32 	%f115, %f112, %f114, %f113;
	add.f32 	%f116, %f115, 0fCB40007F;
	neg.f32 	%f117, %f116;
	fma.rn.f32 	%f118, %f110, 0f3FB8AA3B, %f117;
	fma.rn.f32 	%f119, %f110, 0f32A57060, %f118;
	mov.b32 	%r28, %f115;
	shl.b32 	%r29, %r28, 23;
	mov.b32 	%f120, %r29;
	ex2.approx.ftz.f32 	%f121, %f119;
	mul.f32 	%f122, %f121, %f120;
	div.rn.f32 	%f123, %f122, %f5;
	st.global.f32 	[%rd17+-16], %f123;
	ld.global.f32 	%f124, [%rd18+-12];
	sub.f32 	%f125, %f124, %f4;
	fma.rn.f32 	%f126, %f125, 0f3BBB989D, 0f3F000000;
	cvt.sat.f32.f32 	%f127, %f126;
	fma.rm.f32 	%f128, %f127, %f114, %f113;
	add.f32 	%f129, %f128, 0fCB40007F;
	neg.f32 	%f130, %f129;
	fma.rn.f32 	%f131, %f125, 0f3FB8AA3B, %f130;
	fma.rn.f32 	%f132, %f125, 0f32A57060, %f131;
	mov.b32 	%r30, %f128;
	shl.b32 	%r31, %r30, 23;
	mov.b32 	%f133, %r31;
	ex2.approx.ftz.f32 	%f134, %f132;
	mul.f32 	%f135, %f134, %f133;
	div.rn.f32 	%f136, %f135, %f5;
	st.global.f32 	[%rd17+-12], %f136;
	ld.global.f32 	%f137, [%rd18+-8];
	sub.f32 	%f138, %f137, %f4;
	fma.rn.f32 	%f139, %f138, 0f3BBB989D, 0f3F000000;
	cvt.sat.f32.f32 	%f140, %f139;
	fma.rm.f32 	%f141, %f140, %f114, %f113;
	add.f32 	%f142, %f141, 0fCB40007F;
	neg.f32 	%f143, %f142;
	fma.rn.f32 	%f144, %f138, 0f3FB8AA3B, %f143;
	fma.rn.f32 	%f145, %f138, 0f32A57060, %f144;
	mov.b32 	%r32, %f141;
	shl.b32 	%r33, %r32, 23;
	mov.b32 	%f146, %r33;
	ex2.approx.ftz.f32 	%f147, %f145;
	mul.f32 	%f148, %f147, %f146;
	div.rn.f32 	%f149, %f148, %f5;
	st.global.f32 	[%rd17+-8], %f149;
	ld.global.f32 	%f150, [%rd18+-4];
	sub.f32 	%f151, %f150, %f4;
	fma.rn.f32 	%f152, %f151, 0f3BBB989D, 0f3F000000;
	cvt.sat.f32.f32 	%f153, %f152;
	fma.rm.f32 	%f154, %f153, %f114, %f113;
	add.f32 	%f155, %f154, 0fCB40007F;
	neg.f32 	%f156, %f155;
	fma.rn.f32 	%f157, %f151, 0f3FB8AA3B, %f156;
	fma.rn.f32 	%f158, %f151, 0f32A57060, %f157;
	mov.b32 	%r34, %f154;
	shl.b32 	%r35, %r34, 23;
	mov.b32 	%f159, %r35;
	ex2.approx.ftz.f32 	%f160, %f158;
	mul.f32 	%f161, %f160, %f159;
	div.rn.f32 	%f162, %f161, %f5;
	st.global.f32 	[%rd17+-4], %f162;
	ld.global.f32 	%f163, [%rd18];
	sub.f32 	%f164, %f163, %f4;
	fma.rn.f32 	%f165, %f164, 0f3BBB989D, 0f3F000000;
	cvt.sat.f32.f32 	%f166, %f165;
	fma.rm.f32 	%f167, %f166, %f114, %f113;
	add.f32 	%f168, %f167, 0fCB40007F;
	neg.f32 	%f169, %f168;
	fma.rn.f32 	%f170, %f164, 0f3FB8AA3B, %f169;
	fma.rn.f32 	%f171, %f164, 0f32A57060, %f170;
	mov.b32 	%r36, %f167;
	shl.b32 	%r37, %r36, 23;
	mov.b32 	%f172, %r37;
	ex2.approx.ftz.f32 	%f173, %f171;
	mul.f32 	%f174, %f173, %f172;
	div.rn.f32 	%f175, %f174, %f5;
	st.global.f32 	[%rd17], %f175;
	ld.global.f32 	%f176, [%rd18+4];
	sub.f32 	%f177, %f176, %f4;
	fma.rn.f32 	%f178, %f177, 0f3BBB989D, 0f3F000000;
	cvt.sat.f32.f32 	%f179, %f178;
	fma.rm.f32 	%f180, %f179, %f114, %f113;
	add.f32 	%f181, %f180, 0fCB40007F;
	neg.f32 	%f182, %f181;
	fma.rn.f32 	%f183, %f177, 0f3FB8AA3B, %f182;
	fma.rn.f32 	%f184, %f177, 0f32A57060, %f183;
	mov.b32 	%r38, %f180;
	shl.b32 	%r39, %r38, 23;
	mov.b32 	%f185, %r39;
	ex2.approx.ftz.f32 	%f186, %f184;
	mul.f32 	%f187, %f186, %f185;
	div.rn.f32 	%f188, %f187, %f5;
	st.global.f32 	[%rd17+4], %f188;
	ld.global.f32 	%f189, [%rd18+8];
	sub.f32 	%f190, %f189, %f4;
	fma.rn.f32 	%f191, %f190, 0f3BBB989D, 0f3F000000;
	cvt.sat.f32.f32 	%f192, %f191;
	fma.rm.f32 	%f193, %f192, %f114, %f113;
	add.f32 	%f194, %f193, 0fCB40007F;
	neg.f32 	%f195, %f194;
	fma.rn.f32 	%f196, %f190, 0f3FB8AA3B, %f195;
	fma.rn.f32 	%f197, %f190, 0f32A57060, %f196;
	mov.b32 	%r40, %f193;
	shl.b32 	%r41, %r40, 23;
	mov.b32 	%f198, %r41;
	ex2.approx.ftz.f32 	%f199, %f197;
	mul.f32 	%f200, %f199, %f198;
	div.rn.f32 	%f201, %f200, %f5;
	st.global.f32 	[%rd17+8], %f201;
	ld.global.f32 	%f202, [%rd18+12];
	sub.f32 	%f203, %f202, %f4;
	fma.rn.f32 	%f204, %f203, 0f3BBB989D, 0f3F000000;
	cvt.sat.f32.f32 	%f205, %f204;
	fma.rm.f32 	%f206, %f205, %f114, %f113;
	add.f32 	%f207, %f206, 0fCB40007F;
	neg.f32 	%f208, %f207;
	fma.rn.f32 	%f209, %f203, 0f3FB8AA3B, %f208;
	fma.rn.f32 	%f210, %f203, 0f32A57060, %f209;
	mov.b32 	%r42, %f206;
	shl.b32 	%r43, %r42, 23;
	mov.b32 	%f211, %r43;
	ex2.approx.ftz.f32 	%f212, %f210;
	mul.f32 	%f213, %f212, %f211;
	div.rn.f32 	%f214, %f213, %f5;
	st.global.f32 	[%rd17+12], %f214;
	add.s32 	%r45, %r45, 8;
	add.s64 	%rd18, %rd18, 32;
	add.s64 	%rd17, %rd17, 32;
	setp.ne.s32 	%p3, %r45, 2048;
	@%p3 bra 	$L__BB2_4;
$L__BB2_5:
	ret;
$L__BB2_6:
	ld.global.f32 	%f84, [%rd16];
	max.f32 	%f216, %f4, %f84;
	sub.f32 	%f85, %f4, %f216;
	fma.rn.f32 	%f86, %f85, 0f3BBB989D, 0f3F000000;
	cvt.sat.f32.f32 	%f87, %f86;
	mov.f32 	%f88, 0f4B400001;
	mov.f32 	%f89, 0f437C0000;
	fma.rm.f32 	%f90, %f87, %f89, %f88;
	add.f32 	%f91, %f90, 0fCB40007F;
	neg.f32 	%f92, %f91;
	fma.rn.f32 	%f93, %f85, 0f3FB8AA3B, %f92;
	fma.rn.f32 	%f94, %f85, 0f32A57060, %f93;
	mov.b32 	%r23, %f90;
	shl.b32 	%r24, %r23, 23;
	mov.b32 	%f95, %r24;
	ex2.approx.ftz.f32 	%f96, %f94;
	mul.f32 	%f97, %f96, %f95;
	mul.f32 	%f98, %f5, %f97;
	sub.f32 	%f99, %f84, %f216;
	fma.rn.f32 	%f100, %f99, 0f3BBB989D, 0f3F000000;
	cvt.sat.f32.f32 	%f101, %f100;
	fma.rm.f32 	%f102, %f101, %f89, %f88;
	add.f32 	%f103, %f102, 0fCB40007F;
	neg.f32 	%f104, %f103;
	fma.rn.f32 	%f105, %f99, 0f3FB8AA3B, %f104;
	fma.rn.f32 	%f106, %f99, 0f32A57060, %f105;
	mov.b32 	%r25, %f102;
	shl.b32 	%r26, %r25, 23;
	mov.b32 	%f107, %r26;
	ex2.approx.ftz.f32 	%f108, %f106;
	fma.rn.f32 	%f215, %f108, %f107, %f98;
	add.s32 	%r44, %r44, 4;
	add.s64 	%rd16, %rd16, 16;
	bra.uni 	$L__BB2_2;

}
	// .globl	_Z16softmax_gpu_fun4PfS_ii
.visible .entry _Z16softmax_gpu_fun4PfS_ii(
	.param .u64 .ptr .align 1 _Z16softmax_gpu_fun4PfS_ii_param_0,
	.param .u64 .ptr .align 1 _Z16softmax_gpu_fun4PfS_ii_param_1,
	.param .u32 _Z16softmax_gpu_fun4PfS_ii_param_2,
	.param .u32 _Z16softmax_gpu_fun4PfS_ii_param_3
)
{
	.reg .pred 	%p<31>;
	.reg .b32 	%r<121>;
	.reg .b32 	%f<498>;
	.reg .b64 	%rd<38>;

	ld.param.u64 	%rd12, [_Z16softmax_gpu_fun4PfS_ii_param_0];
	ld.param.u64 	%rd13, [_Z16softmax_gpu_fun4PfS_ii_param_1];
	ld.param.u32 	%r22, [_Z16softmax_gpu_fun4PfS_ii_param_2];
	ld.param.u32 	%r23, [_Z16softmax_gpu_fun4PfS_ii_param_3];
	cvta.to.global.u64 	%rd1, %rd13;
	cvta.to.global.u64 	%rd2, %rd12;
	mov.u32 	%r1, %tid.x;
	mov.u32 	%r114, %ctaid.x;
	mov.u32 	%r24, %ntid.x;
	setp.eq.s32 	%p1, %r24, 32;
	@%p1 bra 	$L__BB3_2;
	mov.u64 	%rd14, $str;
	cvta.global.u64 	%rd15, %rd14;
	mov.u64 	%rd16, $str$1;
	cvta.global.u64 	%rd17, %rd16;
	mov.u64 	%rd18, __unnamed_2;
	cvta.global.u64 	%rd19, %rd18;
	{ // callseq 1, 0
	.param .b64 param0;
	st.param.b64 	[param0], %rd15;
	.param .b64 param1;
	st.param.b64 	[param1], %rd17;
	.param .b32 param2;
	st.param.b32 	[param2], 205;
	.param .b64 param3;
	st.param.b64 	[param3], %rd19;
	.param .b64 param4;
	st.param.b64 	[param4], 1;
	call.uni 
	__assertfail, 
	(
	param0, 
	param1, 
	param2, 
	param3, 
	param4
	);
	} // callseq 1
$L__BB3_2:
	setp.ge.s32 	%p2, %r114, %r22;
	@%p2 bra 	$L__BB3_36;
	mov.u32 	%r3, %nctaid.x;
	not.b32 	%r25, %r1;
	add.s32 	%r4, %r23, %r25;
	shr.u32 	%r26, %r4, 5;
	add.s32 	%r27, %r26, 1;
	and.b32  	%r5, %r27, 3;
	cvt.u64.u32 	%rd3, %r1;
	add.s32 	%r6, %r1, 96;
	and.b32  	%r28, %r27, 268435452;
	neg.s32 	%r7, %r28;
	mul.wide.u32 	%rd20, %r1, 4;
	add.s64 	%rd21, %rd20, %rd2;
	add.s64 	%rd4, %rd21, 256;
$L__BB3_4:
	setp.ge.s32 	%p3, %r1, %r23;
	mul.lo.s32 	%r29, %r114, %r23;
	cvt.s64.s32 	%rd5, %r29;
	mul.wide.s32 	%rd22, %r29, 4;
	add.s64 	%rd6, %rd2, %rd22;
	mov.f32 	%f482, 0f00000000;
	mov.f32 	%f481, 0fFF800000;
	@%p3 bra 	$L__BB3_13;
	setp.lt.u32 	%p4, %r4, 96;
	mov.f32 	%f481, 0fFF800000;
	mov.f32 	%f482, 0f00000000;
	mov.u32 	%r118, %r1;
	@%p4 bra 	$L__BB3_8;
	shl.b64 	%rd23, %rd5, 2;
	add.s64 	%rd37, %rd4, %rd23;
	mov.f32 	%f481, 0fFF800000;
	mov.f32 	%f482, 0f00000000;
	mov.u32 	%r117, %r7;
	mov.u32 	%r118, %r1;
$L__BB3_7:
	.pragma "nounroll";
	ld.global.f32 	%f66, [%rd37+-256];
	max.f32 	%f67, %f481, %f66;
	sub.f32 	%f68, %f481, %f67;
	fma.rn.f32 	%f69, %f68, 0f3BBB989D, 0f3F000000;
	cvt.sat.f32.f32 	%f70, %f69;
	mov.f32 	%f71, 0f4B400001;
	mov.f32 	%f72, 0f437C0000;
	fma.rm.f32 	%f73, %f70, %f72, %f71;
	add.f32 	%f74, %f73, 0fCB40007F;
	neg.f32 	%f75, %f74;
	fma.rn.f32 	%f76, %f68, 0f3FB8AA3B, %f75;
	fma.rn.f32 	%f77, %f68, 0f32A57060, %f76;
	mov.b32 	%r30, %f73;
	shl.b32 	%r31, %r30, 23;
	mov.b32 	%f78, %r31;
	ex2.approx.ftz.f32 	%f79, %f77;
	mul.f32 	%f80, %f79, %f78;
	mul.f32 	%f81, %f482, %f80;
	sub.f32 	%f82, %f66, %f67;
	fma.rn.f32 	%f83, %f82, 0f3BBB989D, 0f3F000000;
	cvt.sat.f32.f32 	%f84, %f83;
	fma.rm.f32 	%f85, %f84, %f72, %f71;
	add.f32 	%f86, %f85, 0fCB40007F;
	neg.f32 	%f87, %f86;
	fma.rn.f32 	%f88, %f82, 0f3FB8AA3B, %f87;
	fma.rn.f32 	%f89, %f82, 0f32A57060, %f88;
	mov.b32 	%r32, %f85;
	shl.b32 	%r33, %r32, 23;
	mov.b32 	%f90, %r33;
	ex2.approx.ftz.f32 	%f91, %f89;
	fma.rn.f32 	%f92, %f91, %f90, %f81;
	ld.global.f32 	%f93, [%rd37+-128];
	max.f32 	%f94, %f67, %f93;
	sub.f32 	%f95, %f67, %f94;
	fma.rn.f32 	%f96, %f95, 0f3BBB989D, 0f3F000000;
	cvt.sat.f32.f32 	%f97, %f96;
	fma.rm.f32 	%f98, %f97, %f72, %f71;
	add.f32 	%f99, %f98, 0fCB40007F;
	neg.f32 	%f100, %f99;
	fma.rn.f32 	%f101, %f95, 0f3FB8AA3B, %f100;
	fma.rn.f32 	%f102, %f95, 0f32A57060, %f101;
	mov.b32 	%r34, %f98;
	shl.b32 	%r35, %r34, 23;
	mov.b32 	%f103, %r35;
	ex2.approx.ftz.f32 	%f104, %f102;
	mul.f32 	%f105, %f104, %f103;
	mul.f32 	%f106, %f92, %f105;
	sub.f32 	%f107, %f93, %f94;
	fma.rn.f32 	%f108, %f107, 0f3BBB989D, 0f3F000000;
	cvt.sat.f32.f32 	%f109, %f108;
	fma.rm.f32 	%f110, %f109, %f72, %f71;
	add.f32 	%f111, %f110, 0fCB40007F;
	neg.f32 	%f112, %f111;
	fma.rn.f32 	%f113, %f107, 0f3FB8AA3B, %f112;
	fma.rn.f32 	%f114, %f107, 0f32A57060, %f113;
	mov.b32 	%r36, %f110;
	shl.b32 	%r37, %r36, 23;
	mov.b32 	%f115, %r37;
	ex2.approx.ftz.f32 	%f116, %f114;
	fma.rn.f32 	%f117, %f116, %f115, %f106;
	ld.global.f32 	%f118, [%rd37];
	max.f32 	%f119, %f94, %f118;
	sub.f32 	%f120, %f94, %f119;
	fma.rn.f32 	%f121, %f120, 0f3BBB989D, 0f3F000000;
	cvt.sat.f32.f32 	%f122, %f121;
	fma.rm.f32 	%f123, %f122, %f72, %f71;
	add.f32 	%f124, %f123, 0fCB40007F;
	neg.f32 	%f125, %f124;
	fma.rn.f32 	%f126, %f120, 0f3FB8AA3B, %f125;
	fma.rn.f32 	%f127, %f120, 0f32A57060, %f126;
	mov.b32 	%r38, %f123;
	shl.b32 	%r39, %r38, 23;
	mov.b32 	%f128, %r39;
	ex2.approx.ftz.f32 	%f129, %f127;
	mul.f32 	%f130, %f129, %f128;
	mul.f32 	%f131, %f117, %f130;
	sub.f32 	%f132, %f118, %f119;
	fma.rn.f32 	%f133, %f132, 0f3BBB989D, 0f3F000000;
	cvt.sat.f32.f32 	%f134, %f133;
	fma.rm.f32 	%f135, %f134, %f72, %f71;
	add.f32 	%f136, %f135, 0fCB40007F;
	neg.f32 	%f137, %f136;
	fma.rn.f32 	%f138, %f132, 0f3FB8AA3B, %f137;
	fma.rn.f32 	%f139, %f132, 0f32A57060, %f138;
	mov.b32 	%r40, %f135;
	shl.b32 	%r41, %r40, 23;
	mov.b32 	%f140, %r41;
	ex2.approx.ftz.f32 	%f141, %f139;
	fma.rn.f32 	%f142, %f141, %f140, %f131;
	ld.global.f32 	%f143, [%rd37+128];
	max.f32 	%f481, %f119, %f143;
	sub.f32 	%f144, %f119, %f481;
	fma.rn.f32 	%f145, %f144, 0f3BBB989D, 0f3F000000;
	cvt.sat.f32.f32 	%f146, %f145;
	fma.rm.f32 	%f147, %f146, %f72, %f71;
	add.f32 	%f148, %f147, 0fCB40007F;
	neg.f32 	%f149, %f148;
	fma.rn.f32 	%f150, %f144, 0f3FB8AA3B, %f149;
	fma.rn.f32 	%f151, %f144, 0f32A57060, %f150;
	mov.b32 	%r42, %f147;
	shl.b32 	%r43, %r42, 23;
	mov.b32 	%f152, %r43;
	ex2.approx.ftz.f32 	%f153, %f151;
	mul.f32 	%f154, %f153, %f152;
	mul.f32 	%f155, %f142, %f154;
	sub.f32 	%f156, %f143, %f481;
	fma.rn.f32 	%f157, %f156, 0f3BBB989D, 0f3F000000;
	cvt.sat.f32.f32 	%f158, %f157;
	fma.rm.f32 	%f159, %f158, %f72, %f71;
	add.f32 	%f160, %f159, 0fCB40007F;
	neg.f32 	%f161, %f160;
	fma.rn.f32 	%f162, %f156, 0f3FB8AA3B, %f161;
	fma.rn.f32 	%f163, %f156, 0f32A57060, %f162;
	mov.b32 	%r44, %f159;
	shl.b32 	%r45, %r44, 23;
	mov.b32 	%f164, %r45;
	ex2.approx.ftz.f32 	%f165, %f163;
	fma.rn.f32 	%f482, %f165, %f164, %f155;
	add.s32 	%r118, %r118, 128;
	add.s32 	%r117, %r117, 4;
	add.s64 	%rd37, %rd37, 512;
	setp.eq.s32 	%p5, %r117, 0;
	@%p5 bra 	$L__BB3_8;
	bra.uni 	$L__BB3_7;
$L__BB3_8:
	setp.eq.s32 	%p6, %r5, 0;
	@%p6 bra 	$L__BB3_13;
	and.b32  	%r46, %r4, 96;
	setp.eq.s32 	%p7, %r46, 0;
	@%p7 bra 	$L__BB3_11;
	mul.wide.u32 	%rd24, %r118, 4;
	add.s64 	%rd25, %rd6, %rd24;
	ld.global.f32 	%f167, [%rd25];
	max.f32 	%f168, %f481, %f167;
	sub.f32 	%f169, %f481, %f168;
	fma.rn.f32 	%f170, %f169, 0f3BBB989D, 0f3F000000;
	cvt.sat.f32.f32 	%f171, %f170;
	mov.f32 	%f172, 0f4B400001;
	mov.f32 	%f173, 0f437C0000;
	fma.rm.f32 	%f174, %f171, %f173, %f172;
	add.f32 	%f175, %f174, 0fCB40007F;
	neg.f32 	%f176, %f175;
	fma.rn.f32 	%f177, %f169, 0f3FB8AA3B, %f176;
	fma.rn.f32 	%f178, %f169, 0f32A57060, %f177;
	mov.b32 	%r47, %f174;
	shl.b32 	%r48, %r47, 23;
	mov.b32 	%f179, %r48;
	ex2.approx.ftz.f32 	%f180, %f178;
	mul.f32 	%f181, %f180, %f179;
	mul.f32 	%f182, %f482, %f181;
	sub.f32 	%f183, %f167, %f168;
	fma.rn.f32 	%f184, %f183, 0f3BBB989D, 0f3F000000;
	cvt.sat.f32.f32 	%f185, %f184;
	fma.rm.f32 	%f186, %f185, %f173, %f172;
	add.f32 	%f187, %f186, 0fCB40007F;
	neg.f32 	%f188, %f187;
	fma.rn.f32 	%f189, %f183, 0f3FB8AA3B, %f188;
	fma.rn.f32 	%f190, %f183, 0f32A57060, %f189;
	mov.b32 	%r49, %f186;
	shl.b32 	%r50, %r49, 23;
	mov.b32 	%f191, %r50;
	ex2.approx.ftz.f32 	%f192, %f190;
	fma.rn.f32 	%f193, %f192, %f191, %f182;
	ld.global.f32 	%f194, [%rd25+128];
	max.f32 	%f481, %f168, %f194;
	sub.f32 	%f195, %f168, %f481;
	fma.rn.f32 	%f196, %f195, 0f3BBB989D, 0f3F000000;
	cvt.sat.f32.f32 	%f197, %f196;
	fma.rm.f32 	%f198, %f197, %f173, %f172;
	add.f32 	%f199, %f198, 0fCB40007F;
	neg.f32 	%f200, %f199;
	fma.rn.f32 	%f201, %f195, 0f3FB8AA3B, %f200;
	fma.rn.f32 	%f202, %f195, 0f32A57060, %f201;
	mov.b32 	%r51, %f198;
	shl.b32 	%r52, %r51, 23;
	mov.b32 	%f203, %r52;
	ex2.approx.ftz.f32 	%f204, %f202;
	mul.f32 	%f205, %f204, %f203;
	mul.f32 	%f206, %f193, %f205;
	sub.f32 	%f207, %f194, %f481;
	fma.rn.f32 	%f208, %f207, 0f3BBB989D, 0f3F000000;
	cvt.sat.f32.f32 	%f209, %f208;
	fma.rm.f32 	%f210, %f209, %f173, %f172;
	add.f32 	%f211, %f210, 0fCB40007F;
	neg.f32 	%f212, %f211;
	fma.rn.f32 	%f213, %f207, 0f3FB8AA3B, %f212;
	fma.rn.f32 	%f214, %f207, 0f32A57060, %f213;
	mov.b32 	%r53, %f210;
	shl.b32 	%r54, %r53, 23;
	mov.b32 	%f215, %r54;
	ex2.approx.ftz.f32 	%f216, %f214;
	fma.rn.f32 	%f482, %f216, %f215, %f206;
	add.s32 	%r118, %r118, 64;
$L__BB3_11:
	and.b32  	%r55, %r4, 32;
	setp.ne.s32 	%p8, %r55, 0;
	@%p8 bra 	$L__BB3_13;
	mul.wide.u32 	%rd26, %r118, 4;
	add.s64 	%rd27, %rd6, %rd26;
	ld.global.f32 	%f217, [%rd27];
	max.f32 	%f11, %f481, %f217;
	sub.f32 	%f218, %f481, %f11;
	fma.rn.f32 	%f219, %f218, 0f3BBB989D, 0f3F000000;
	cvt.sat.f32.f32 	%f220, %f219;
	mov.f32 	%f221, 0f4B400001;
	mov.f32 	%f222, 0f437C0000;
	fma.rm.f32 	%f223, %f220, %f222, %f221;
	add.f32 	%f224, %f223, 0fCB40007F;
	neg.f32 	%f225, %f224;
	fma.rn.f32 	%f226, %f218, 0f3FB8AA3B, %f225;
	fma.rn.f32 	%f227, %f218, 0f32A57060, %f226;
	mov.b32 	%r56, %f223;
	shl.b32 	%r57, %r56, 23;
	mov.b32 	%f228, %r57;
	ex2.approx.ftz.f32 	%f229, %f227;
	mul.f32 	%f230, %f229, %f228;
	mul.f32 	%f231, %f482, %f230;
	sub.f32 	%f232, %f217, %f11;
	fma.rn.f32 	%f233, %f232, 0f3BBB989D, 0f3F000000;
	cvt.sat.f32.f32 	%f234, %f233;
	fma.rm.f32 	%f235, %f234, %f222, %f221;
	add.f32 	%f236, %f235, 0fCB40007F;
	neg.f32 	%f237, %f236;
	fma.rn.f32 	%f238, %f232, 0f3FB8AA3B, %f237;
	fma.rn.f32 	%f239, %f232, 0f32A57060, %f238;
	mov.b32 	%r58, %f235;
	shl.b32 	%r59, %r58, 23;
	mov.b32 	%f240, %r59;
	ex2.approx.ftz.f32 	%f241, %f239;
	fma.rn.f32 	%f482, %f241, %f240, %f231;
	mov.f32 	%f481, %f11;
$L__BB3_13:
	bar.warp.sync 	-1;
	mov.b32 	%r60, %f481;
	shfl.sync.bfly.b32	%r61|%p9, %r60, 16, 31, -1;
	mov.b32 	%f486, %r61;
	mov.b32 	%r62, %f482;
	shfl.sync.bfly.b32	%r63|%p10, %r62, 16, 31, -1;
	mov.b32 	%f485, %r63;
	setp.geu.f32 	%p11, %f481, %f486;
	@%p11 bra 	$L__BB3_21;
	sub.f32 	%f255, %f481, %f486;
	fma.rn.f32 	%f256, %f255, 0f3BBB989D, 0f3F000000;
	cvt.sat.f32.f32 	%f257, %f256;
	mov.f32 	%f258, 0f4B400001;
	mov.f32 	%f259, 0f437C0000;
	fma.rm.f32 	%f260, %f257, %f259, %f258;
	add.f32 	%f261, %f260, 0fCB40007F;
	neg.f32 	%f262, %f261;
	fma.rn.f32 	%f263, %f255, 0f3FB8AA3B, %f262;
	fma.rn.f32 	%f264, %f255, 0f32A57060, %f263;
	mov.b32 	%r66, %f260;
	shl.b32 	%r67, %r66, 23;
	mov.b32 	%f265, %r67;
	ex2.approx.ftz.f32 	%f266, %f264;
	mul.f32 	%f267, %f266, %f265;
	mul.f32 	%f482, %f482, %f267;
	bra.uni 	$L__BB3_22;
$L__BB3_15:
	setp.eq.s32 	%p25, %r5, 0;
	mov.u32 	%r119, %r1;
	@%p25 bra 	$L__BB3_19;
	add.s32 	%r119, %r1, 32;
	setp.eq.s32 	%p26, %r5, 1;
	shl.b64 	%rd28, %rd3, 2;
	add.s64 	%rd10, %rd6, %rd28;
	ld.global.f32 	%f372, [%rd10];
	sub.f32 	%f373, %f372, %f486;
	fma.rn.f32 	%f374, %f373, 0f3BBB989D, 0f3F000000;
	cvt.sat.f32.f32 	%f375, %f374;
	mov.f32 	%f376, 0f4B400001;
	mov.f32 	%f377, 0f437C0000;
	fma.rm.f32 	%f378, %f375, %f377, %f376;
	add.f32 	%f379, %f378, 0fCB40007F;
	neg.f32 	%f380, %f379;
	fma.rn.f32 	%f381, %f373, 0f3FB8AA3B, %f380;
	fma.rn.f32 	%f382, %f373, 0f32A57060, %f381;
	mov.b32 	%r100, %f378;
	shl.b32 	%r101, %r100, 23;
	mov.b32 	%f383, %r101;
	ex2.approx.ftz.f32 	%f384, %f382;
	mul.f32 	%f385, %f384, %f383;
	div.rn.f32 	%f386, %f385, %f58;
	add.s64 	%rd29, %rd3, %rd5;
	shl.b64 	%rd30, %rd29, 2;
	add.s64 	%rd11, %rd1, %rd30;
	st.global.f32 	[%rd11], %f386;
	@%p26 bra 	$L__BB3_19;
	add.s32 	%r119, %r1, 64;
	setp.eq.s32 	%p27, %r5, 2;
	ld.global.f32 	%f387, [%rd10+128];
	sub.f32 	%f388, %f387, %f486;
	fma.rn.f32 	%f389, %f388, 0f3BBB989D, 0f3F000000;
	cvt.sat.f32.f32 	%f390, %f389;
	mov.f32 	%f391, 0f4B400001;
	mov.f32 	%f392, 0f437C0000;
	fma.rm.f32 	%f393, %f390, %f392, %f391;
	add.f32 	%f394, %f393, 0fCB40007F;
	neg.f32 	%f395, %f394;
	fma.rn.f32 	%f396, %f388, 0f3FB8AA3B, %f395;
	fma.rn.f32 	%f397, %f388, 0f32A57060, %f396;
	mov.b32 	%r102, %f393;
	shl.b32 	%r103, %r102, 23;
	mov.b32 	%f398, %r103;
	ex2.approx.ftz.f32 	%f399, %f397;
	mul.f32 	%f400, %f399, %f398;
	div.rn.f32 	%f401, %f400, %f58;
	st.global.f32 	[%rd11+128], %f401;
	@%p27 bra 	$L__BB3_19;
	ld.global.f32 	%f402, [%rd10+256];
	sub.f32 	%f403, %f402, %f486;
	fma.rn.f32 	%f404, %f403, 0f3BBB989D, 0f3F000000;
	cvt.sat.f32.f32 	%f405, %f404;
	mov.f32 	%f406, 0f4B400001;
	mov.f32 	%f407, 0f437C0000;
	fma.rm.f32 	%f408, %f405, %f407, %f406;
	add.f32 	%f409, %f408, 0fCB40007F;
	neg.f32 	%f410, %f409;
	fma.rn.f32 	%f411, %f403, 0f3FB8AA3B, %f410;
	fma.rn.f32 	%f412, %f403, 0f32A57060, %f411;
	mov.b32 	%r104, %f408;
	shl.b32 	%r105, %r104, 23;
	mov.b32 	%f413, %r105;
	ex2.approx.ftz.f32 	%f414, %f412;
	mul.f32 	%f415, %f414, %f413;
	div.rn.f32 	%f416, %f415, %f58;
	st.global.f32 	[%rd11+256], %f416;
	mov.u32 	%r119, %r6;
$L__BB3_19:
	setp.lt.u32 	%p28, %r4, 96;
	@%p28 bra 	$L__BB3_35;
$L__BB3_20:
	cvt.u64.u32 	%rd31, %r119;
	mul.wide.u32 	%rd32, %r119, 4;
	add.s64 	%rd33, %rd6, %rd32;
	ld.global.f32 	%f417, [%rd33];
	sub.f32 	%f418, %f417, %f486;
	fma.rn.f32 	%f419, %f418, 0f3BBB989D, 0f3F000000;
	cvt.sat.f32.f32 	%f420, %f419;
	mov.f32 	%f421, 0f4B400001;
	mov.f32 	%f422, 0f437C0000;
	fma.rm.f32 	%f423, %f420, %f422, %f421;
	add.f32 	%f424, %f423, 0fCB40007F;
	neg.f32 	%f425, %f424;
	fma.rn.f32 	%f426, %f418, 0f3FB8AA3B, %f425;
	fma.rn.f32 	%f427, %f418, 0f32A57060, %f426;
	mov.b32 	%r106, %f423;
	shl.b32 	%r107, %r106, 23;
	mov.b32 	%f428, %r107;
	ex2.approx.ftz.f32 	%f429, %f427;
	mul.f32 	%f430, %f429, %f428;
	div.rn.f32 	%f431, %f430, %f58;
	add.s64 	%rd34, %rd31, %rd5;
	shl.b64 	%rd35, %rd34, 2;
	add.s64 	%rd36, %rd1, %rd35;
	st.global.f32 	[%rd36], %f431;
	ld.global.f32 	%f432, [%rd33+128];
	sub.f32 	%f433, %f432, %f486;
	fma.rn.f32 	%f434, %f433, 0f3BBB989D, 0f3F000000;
	cvt.sat.f32.f32 	%f435, %f434;
	fma.rm.f32 	%f436, %f435, %f422, %f421;
	add.f32 	%f437, %f436, 0fCB40007F;
	neg.f32 	%f438, %f437;
	fma.rn.f32 	%f439, %f433, 0f3FB8AA3B, %f438;
	fma.rn.f32 	%f440, %f433, 0f32A57060, %f439;
	mov.b32 	%r108, %f436;
	shl.b32 	%r109, %r108, 23;
	mov.b32 	%f441, %r109;
	ex2.approx.ftz.f32 	%f442, %f440;
	mul.f32 	%f443, %f442, %f441;
	div.rn.f32 	%f444, %f443, %f58;
	st.global.f32 	[%rd36+128], %f444;
	ld.global.f32 	%f445, [%rd33+256];
	sub.f32 	%f446, %f445, %f486;
	fma.rn.f32 	%f447, %f446, 0f3BBB989D, 0f3F000000;
	cvt.sat.f32.f32 	%f448, %f447;
	fma.rm.f32 	%f449, %f448, %f422, %f421;
	add.f32 	%f450, %f449, 0fCB40007F;
	neg.f32 	%f451, %f450;
	fma.rn.f32 	%f452, %f446, 0f3FB8AA3B, %f451;
	fma.rn.f32 	%f453, %f446, 0f32A57060, %f452;
	mov.b32 	%r110, %f449;
	shl.b32 	%r111, %r110, 23;
	mov.b32 	%f454, %r111;
	ex2.approx.ftz.f32 	%f455, %f453;
	mul.f32 	%f456, %f455, %f454;
	div.rn.f32 	%f457, %f456, %f58;
	st.global.f32 	[%rd36+256], %f457;
	ld.global.f32 	%f458, [%rd33+384];
	sub.f32 	%f459, %f458, %f486;
	fma.rn.f32 	%f460, %f459, 0f3BBB989D, 0f3F000000;
	cvt.sat.f32.f32 	%f461, %f460;
	fma.rm.f32 	%f462, %f461, %f422, %f421;
	add.f32 	%f463, %f462, 0fCB40007F;
	neg.f32 	%f464, %f463;
	fma.rn.f32 	%f465, %f459, 0f3FB8AA3B, %f464;
	fma.rn.f32 	%f466, %f459, 0f32A57060, %f465;
	mov.b32 	%r112, %f462;
	shl.b32 	%r113, %r112, 23;
	mov.b32 	%f467, %r113;
	ex2.approx.ftz.f32 	%f468, %f466;
	mul.f32 	%f469, %f468, %f467;
	div.rn.f32 	%f470, %f469, %f58;
	st.global.f32 	[%rd36+384], %f470;
	add.s32 	%r119, %r119, 128;
	setp.lt.s32 	%p29, %r119, %r23;
	@%p29 bra 	$L__BB3_20;
	bra.uni 	$L__BB3_35;
$L__BB3_21:
	sub.f32 	%f242, %f486, %f481;
	fma.rn.f32 	%f243, %f242, 0f3BBB989D, 0f3F000000;
	cvt.sat.f32.f32 	%f244, %f243;
	mov.f32 	%f245, 0f4B400001;
	mov.f32 	%f246, 0f437C0000;
	fma.rm.f32 	%f247, %f244, %f246, %f245;
	add.f32 	%f248, %f247, 0fCB40007F;
	neg.f32 	%f249, %f248;
	fma.rn.f32 	%f250, %f242, 0f3FB8AA3B, %f249;
	fma.rn.f32 	%f251, %f242, 0f32A57060, %f250;
	mov.b32 	%r64, %f247;
	shl.b32 	%r65, %r64, 23;
	mov.b32 	%f252, %r65;
	ex2.approx.ftz.f32 	%f253, %f251;
	mul.f32 	%f254, %f253, %f252;
	mul.f32 	%f485, %f254, %f485;
	mov.f32 	%f486, %f481;
$L__BB3_22:
	add.f32 	%f487, %f482, %f485;
	bar.warp.sync 	-1;
	mov.b32 	%r68, %f486;
	shfl.sync.bfly.b32	%r69|%p12, %r68, 8, 31, -1;
	mov.b32 	%f27, %r69;
	mov.b32 	%r70, %f487;
	shfl.sync.bfly.b32	%r71|%p13, %r70, 8, 31, -1;
	mov.b32 	%f488, %r71;
	setp.lt.f32 	%p14, %f486, %f27;
	@%p14 bra 	$L__BB3_24;
	sub.f32 	%f268, %f27, %f486;
	fma.rn.f32 	%f269, %f268, 0f3BBB989D, 0f3F000000;
	cvt.sat.f32.f32 	%f270, %f269;
	mov.f32 	%f271, 0f4B400001;
	mov.f32 	%f272, 0f437C0000;
	fma.rm.f32 	%f273, %f270, %f272, %f271;
	add.f32 	%f274, %f273, 0fCB40007F;
	neg.f32 	%f275, %f274;
	fma.rn.f32 	%f276, %f268, 0f3FB8AA3B, %f275;
	fma.rn.f32 	%f277, %f268, 0f32A57060, %f276;
	mov.b32 	%r72, %f273;
	shl.b32 	%r73, %r72, 23;
	mov.b32 	%f278, %r73;
	ex2.approx.ftz.f32 	%f279, %f277;
	mul.f32 	%f280, %f279, %f278;
	mul.f32 	%f488, %f280, %f488;
	bra.uni 	$L__BB3_25;
$L__BB3_24:
	sub.f32 	%f281, %f486, %f27;
	fma.rn.f32 	%f282, %f281, 0f3BBB989D, 0f3F000000;
	cvt.sat.f32.f32 	%f283, %f282;
	mov.f32 	%f284, 0f4B400001;
	mov.f32 	%f285, 0f437C0000;
	fma.rm.f32 	%f286, %f283, %f285, %f284;
	add.f32 	%f287, %f286, 0fCB40007F;
	neg.f32 	%f288, %f287;
	fma.rn.f32 	%f289, %f281, 0f3FB8AA3B, %f288;
	fma.rn.f32 	%f290, %f281, 0f32A57060, %f289;
	mov.b32 	%r74, %f286;
	shl.b32 	%r75, %r74, 23;
	mov.b32 	%f291, %r75;
	ex2.approx.ftz.f32 	%f292, %f290;
	mul.f32 	%f293, %f292, %f291;
	mul.f32 	%f487, %f487, %f293;
	mov.f32 	%f486, %f27;
$L__BB3_25:
	add.f32 	%f490, %f487, %f488;
	bar.warp.sync 	-1;
	mov.b32 	%r76, %f486;
	shfl.sync.bfly.b32	%r77|%p15, %r76, 4, 31, -1;
	mov.b32 	%f35, %r77;
	mov.b32 	%r78, %f490;
	shfl.sync.bfly.b32	%r79|%p16, %r78, 4, 31, -1;
	mov.b32 	%f491, %r79;
	setp.lt.f32 	%p17, %f486, %f35;
	@%p17 bra 	$L__BB3_27;
	sub.f32 	%f294, %f35, %f486;
	fma.rn.f32 	%f295, %f294, 0f3BBB989D, 0f3F000000;
	cvt.sat.f32.f32 	%f296, %f295;
	mov.f32 	%f297, 0f4B400001;
	mov.f32 	%f298, 0f437C0000;
	fma.rm.f32 	%f299, %f296, %f298, %f297;
	add.f32 	%f300, %f299, 0fCB40007F;
	neg.f32 	%f301, %f300;
	fma.rn.f32 	%f302, %f294, 0f3FB8AA3B, %f301;
	fma.rn.f32 	%f303, %f294, 0f32A57060, %f302;
	mov.b32 	%r80, %f299;
	shl.b32 	%r81, %r80, 23;
	mov.b32 	%f304, %r81;
	ex2.approx.ftz.f32 	%f305, %f303;
	mul.f32 	%f306, %f305, %f304;
	mul.f32 	%f491, %f306, %f491;
	bra.uni 	$L__BB3_28;
$L__BB3_27:
	sub.f32 	%f307, %f486, %f35;
	fma.rn.f32 	%f308, %f307, 0f3BBB989D, 0f3F000000;
	cvt.sat.f32.f32 	%f309, %f308;
	mov.f32 	%f310, 0f4B400001;
	mov.f32 	%f311, 0f437C0000;
	fma.rm.f32 	%f312, %f309, %f311, %f310;
	add.f32 	%f313, %f312, 0fCB40007F;
	neg.f32 	%f314, %f313;
	fma.rn.f32 	%f315, %f307, 0f3FB8AA3B, %f314;
	fma.rn.f32 	%f316, %f307, 0f32A57060, %f315;
	mov.b32 	%r82, %f312;
	shl.b32 	%r83, %r82, 23;
	mov.b32 	%f317, %r83;
	ex2.approx.ftz.f32 	%f318, %f316;
	mul.f32 	%f319, %f318, %f317;
	mul.f32 	%f490, %f490, %f319;
	mov.f32 	%f486, %f35;
$L__BB3_28:
	add.f32 	%f493, %f490, %f491;
	bar.warp.sync 	-1;
	mov.b32 	%r84, %f486;
	shfl.sync.bfly.b32	%r85|%p18, %r84, 2, 31, -1;
	mov.b32 	%f43, %r85;
	mov.b32 	%r86, %f493;
	shfl.sync.bfly.b32	%r87|%p19, %r86, 2, 31, -1;
	mov.b32 	%f494, %r87;
	setp.lt.f32 	%p20, %f486, %f43;
	@%p20 bra 	$L__BB3_30;
	sub.f32 	%f320, %f43, %f486;
	fma.rn.f32 	%f321, %f320, 0f3BBB989D, 0f3F000000;
	cvt.sat.f32.f32 	%f322, %f321;
	mov.f32 	%f323, 0f4B400001;
	mov.f32 	%f324, 0f437C0000;
	fma.rm.f32 	%f325, %f322, %f324, %f323;
	add.f32 	%f326, %f325, 0fCB40007F;
	neg.f32 	%f327, %f326;
	fma.rn.f32 	%f328, %f320, 0f3FB8AA3B, %f327;
	fma.rn.f32 	%f329, %f320, 0f32A57060, %f328;
	mov.b32 	%r88, %f325;
	shl.b32 	%r89, %r88, 23;
	mov.b32 	%f330, %r89;
	ex2.approx.ftz.f32 	%f331, %f329;
	mul.f32 	%f332, %f331, %f330;
	mul.f32 	%f494, %f332, %f494;
	bra.uni 	$L__BB3_31;
$L__BB3_30:
	sub.f32 	%f333, %f486, %f43;
	fma.rn.f32 	%f334, %f333, 0f3BBB989D, 0f3F000000;
	cvt.sat.f32.f32 	%f335, %f334;
	mov.f32 	%f336, 0f4B400001;
	mov.f32 	%f337, 0f437C0000;
	fma.rm.f32 	%f338, %f335, %f337, %f336;
	add.f32 	%f339, %f338, 0fCB40007F;
	neg.f32 	%f340, %f339;
	fma.rn.f32 	%f341, %f333, 0f3FB8AA3B, %f340;
	fma.rn.f32 	%f342, %f333, 0f32A57060, %f341;
	mov.b32 	%r90, %f338;
	shl.b32 	%r91, %r90, 23;
	mov.b32 	%f343, %r91;
	ex2.approx.ftz.f32 	%f344, %f342;
	mul.f32 	%f345, %f344, %f343;
	mul.f32 	%f493, %f493, %f345;
	mov.f32 	%f486, %f43;
$L__BB3_31:
	add.f32 	%f496, %f493, %f494;
	bar.warp.sync 	-1;
	mov.b32 	%r92, %f486;
	shfl.sync.bfly.b32	%r93|%p21, %r92, 1, 31, -1;
	mov.b32 	%f51, %r93;
	mov.b32 	%r94, %f496;
	shfl.sync.bfly.b32	%r95|%p22, %r94, 1, 31, -1;
	mov.b32 	%f497, %r95;
	setp.lt.f32 	%p23, %f486, %f51;
	@%p23 bra 	$L__BB3_33;
	sub.f32 	%f346, %f51, %f486;
	fma.rn.f32 	%f347, %f346, 0f3BBB989D, 0f3F000000;
	cvt.sat.f32.f32 	%f348, %f347;
	mov.f32 	%f349, 0f4B400001;
	mov.f32 	%f350, 0f437C0000;
	fma.rm.f32 	%f351, %f348, %f350, %f349;
	add.f32 	%f352, %f351, 0fCB40007F;
	neg.f32 	%f353, %f352;
	fma.rn.f32 	%f354, %f346, 0f3FB8AA3B, %f353;
	fma.rn.f32 	%f355, %f346, 0f32A57060, %f354;
	mov.b32 	%r96, %f351;
	shl.b32 	%r97, %r96, 23;
	mov.b32 	%f356, %r97;
	ex2.approx.ftz.f32 	%f357, %f355;
	mul.f32 	%f358, %f357, %f356;
	mul.f32 	%f497, %f358, %f497;
	bra.uni 	$L__BB3_34;
$L__BB3_33:
	sub.f32 	%f359, %f486, %f51;
	fma.rn.f32 	%f360, %f359, 0f3BBB989D, 0f3F000000;
	cvt.sat.f32.f32 	%f361, %f360;
	mov.f32 	%f362, 0f4B400001;
	mov.f32 	%f363, 0f437C0000;
	fma.rm.f32 	%f364, %f361, %f363, %f362;
	add.f32 	%f365, %f364, 0fCB40007F;
	neg.f32 	%f366, %f365;
	fma.rn.f32 	%f367, %f359, 0f3FB8AA3B, %f366;
	fma.rn.f32 	%f368, %f359, 0f32A57060, %f367;
	mov.b32 	%r98, %f364;
	shl.b32 	%r99, %r98, 23;
	mov.b32 	%f369, %r99;
	ex2.approx.ftz.f32 	%f370, %f368;
	mul.f32 	%f371, %f370, %f369;
	mul.f32 	%f496, %f496, %f371;
	mov.f32 	%f486, %f51;
$L__BB3_34:
	setp.lt.s32 	%p24, %r1, %r23;
	add.f32 	%f58, %f496, %f497;
	@%p24 bra 	$L__BB3_15;
$L__BB3_35:
	add.s32 	%r114, %r114, %r3;
	setp.lt.s32 	%p30, %r114, %r22;
	@%p30 bra 	$L__BB3_4;
$L__BB3_36:
	ret;

}


// ===== COMPILED SASS (sm_100) =====

	.target	sm_100

	.elftype	@"ET_EXEC"


//--------------------- .note.nv.tkinfo           --------------------------
	.section	.note.nv.tkinfo,"",@"SHT_NOTE"
	.sectionflags	@"SHF_NOTE_NV_TKINFO"
	.tkinfo
        /*0018*/ 	.word	0x00000002
        /*0030*/ 	.string	""
        /*0030*/ 	.string	"ptxas"
        /*0030*/ 	.string	"Cuda compilation tools, release 13.0, V13.0.88"
        /*0030*/ 	.string	"Build cuda_13.0.r13.0/compiler.36424714_0"
        /*0030*/ 	.string	"-arch sm_100 -m 64 "



//--------------------- .note.nv.cuinfo           --------------------------
	.section	.note.nv.cuinfo,"",@"SHT_NOTE"
	.sectionflags	@"SHF_NOTE_NV_CUINFO"
        /*0018*/ 	.short	0x0002
        /*001a*/ 	.short	0x0064
        /*001c*/ 	.short	0x0082
	.zero		2


//--------------------- .nv.info                  --------------------------
	.section	.nv.info,"",@"SHT_CUDA_INFO"
	.align	4


	//----- nvinfo : EIATTR_REGCOUNT
	.align		4
        /*0000*/ 	.byte	0x04, 0x2f
        /*0002*/ 	.short	(.L_5 - .L_4)
	.align		4
.L_4:
        /*0004*/ 	.word	index@(_Z16softmax_gpu_fun0PfS_)
        /*0008*/ 	.word	0x00000020


	//----- nvinfo : EIATTR_FRAME_SIZE
	.align		4
.L_5:
        /*000c*/ 	.byte	0x04, 0x11
        /*000e*/ 	.short	(.L_7 - .L_6)
	.align		4
.L_6:
        /*0010*/ 	.word	index@($__internal_3_$__cuda_sm3x_div_rn_noftz_f32_slowpath)
        /*0014*/ 	.word	0x00000000


	//----- nvinfo : EIATTR_FRAME_SIZE
	.align		4
.L_7:
        /*0018*/ 	.byte	0x04, 0x11
        /*001a*/ 	.short	(.L_9 - .L_8)
	.align		4
.L_8:
        /*001c*/ 	.word	index@(_Z16softmax_gpu_fun0PfS_)
        /*0020*/ 	.word	0x00000000


	//----- nvinfo : EIATTR_REGCOUNT
	.align		4
.L_9:
        /*0024*/ 	.byte	0x04, 0x2f
        /*0026*/ 	.short	(.L_11 - .L_10)
	.align		4
.L_10:
        /*0028*/ 	.word	index@(_Z16softmax_gpu_fun2PfS_ii)
        /*002c*/ 	.word	0x00000028


	//----- nvinfo : EIATTR_FRAME_SIZE
	.align		4
.L_11:
        /*0030*/ 	.byte	0x04, 0x11
        /*0032*/ 	.short	(.L_13 - .L_12)
	.align		4
.L_12:
        /*0034*/ 	.word	index@($__internal_2_$__cuda_sm3x_div_rn_noftz_f32_slowpath)
        /*0038*/ 	.word	0x00000000


	//----- nvinfo : EIATTR_FRAME_SIZE
	.align		4
.L_13:
        /*003c*/ 	.byte	0x04, 0x11
        /*003e*/ 	.short	(.L_15 - .L_14)
	.align		4
.L_14:
        /*0040*/ 	.word	index@(_Z16softmax_gpu_fun2PfS_ii)
        /*0044*/ 	.word	0x00000000


	//----- nvinfo : EIATTR_REGCOUNT
	.align		4
.L_15:
        /*0048*/ 	.byte	0x04, 0x2f
        /*004a*/ 	.short	(.L_17 - .L_16)
	.align		4
.L_16:
        /*004c*/ 	.word	index@(_Z16softmax_gpu_fun3PfS_)
        /*0050*/ 	.word	0x0000001f


	//----- nvinfo : EIATTR_FRAME_SIZE
	.align		4
.L_17:
        /*0054*/ 	.byte	0x04, 0x11
        /*0056*/ 	.short	(.L_19 - .L_18)
	.align		4
.L_18:
        /*0058*/ 	.word	index@($__internal_1_$__cuda_sm3x_div_rn_noftz_f32_slowpath)
        /*005c*/ 	.word	0x00000000


	//----- nvinfo : EIATTR_FRAME_SIZE
	.align		4
.L_19:
        /*0060*/ 	.byte	0x04, 0x11
        /*0062*/ 	.short	(.L_21 - .L_20)
	.align		4
.L_20:
        /*0064*/ 	.word	index@(_Z16softmax_gpu_fun3PfS_)
        /*0068*/ 	.word	0x00000000


	//----- nvinfo : EIATTR_REGCOUNT
	.align		4
.L_21:
        /*006c*/ 	.byte	0x04, 0x2f
        /*006e*/ 	.short	(.L_23 - .L_22)
	.align		4
.L_22:
        /*0070*/ 	.word	index@(_Z16softmax_gpu_fun4PfS_ii)
        /*0074*/ 	.word	0x00000027


	//----- nvinfo : EIATTR_FRAME_SIZE
	.align		4
.L_23:
        /*0078*/ 	.byte	0x04, 0x11
        /*007a*/ 	.short	(.L_25 - .L_24)
	.align		4
.L_24:
        /*007c*/ 	.word	index@($__internal_0_$__cuda_sm3x_div_rn_noftz_f32_slowpath)
        /*0080*/ 	.word	0x00000000


	//----- nvinfo : EIATTR_FRAME_SIZE
	.align		4
.L_25:
        /*0084*/ 	.byte	0x04, 0x11
        /*0086*/ 	.short	(.L_27 - .L_26)
	.align		4
.L_26:
        /*0088*/ 	.word	index@(_Z16softmax_gpu_fun4PfS_ii)
        /*008c*/ 	.word	0x00000000


	//----- nvinfo : EIATTR_MIN_STACK_SIZE
	.align		4
.L_27:
        /*0090*/ 	.byte	0x04, 0x12
        /*0092*/ 	.short	(.L_29 - .L_28)
	.align		4
.L_28:
        /*0094*/ 	.word	index@(_Z16softmax_gpu_fun4PfS_ii)
        /*0098*/ 	.word	0x00000000


	//----- nvinfo : EIATTR_MIN_STACK_SIZE
	.align		4
.L_29:
        /*009c*/ 	.byte	0x04, 0x12
        /*009e*/ 	.short	(.L_31 - .L_30)
	.align		4
.L_30:
        /*00a0*/ 	.word	index@(_Z16softmax_gpu_fun3PfS_)
        /*00a4*/ 	.word	0x00000000


	//----- nvinfo : EIATTR_MIN_STACK_SIZE
	.align		4
.L_31:
        /*00a8*/ 	.byte	0x04, 0x12
        /*00aa*/ 	.short	(.L_33 - .L_32)
	.align		4
.L_32:
        /*00ac*/ 	.word	index@(_Z16softmax_gpu_fun2PfS_ii)
        /*00b0*/ 	.word	0x00000000


	//----- nvinfo : EIATTR_MIN_STACK_SIZE
	.align		4
.L_33:
        /*00b4*/ 	.byte	0x04, 0x12
        /*00b6*/ 	.short	(.L_35 - .L_34)
	.align		4
.L_34:
        /*00b8*/ 	.word	index@(_Z16softmax_gpu_fun0PfS_)
        /*00bc*/ 	.word	0x00000000
.L_35:


//--------------------- .nv.compat                --------------------------
	.section	.nv.compat,"",@"SHT_CUDA_COMPAT_INFO"
	.align	4
        /*0000*/ 	.byte	0x02, 0x09, 0x00, 0x00, 0x02, 0x02, 0x01, 0x00, 0x02, 0x05, 0x05, 0x00, 0x03, 0x07, 0x01, 0x01
        /*0010*/ 	.byte	0x02, 0x03, 0x00, 0x00, 0x02, 0x06, 0x01, 0x00, 0x04, 0x0b, 0x08, 0x00, 0x01, 0x00, 0x00, 0x00
        /*0020*/ 	.byte	0x00, 0x00, 0x00, 0x00


//--------------------- .nv.info._Z16softmax_gpu_fun4PfS_ii --------------------------
	.section	.nv.info._Z16softmax_gpu_fun4PfS_ii,"",@"SHT_CUDA_INFO"
	.sectionflags	@""
	.align	4


	//----- nvinfo : EIATTR_CUDA_API_VERSION
	.align		4
        /*0000*/ 	.byte	0x04, 0x37
        /*0002*/ 	.short	(.L_37 - .L_36)
.L_36:
        /*0004*/ 	.word	0x00000082


	//----- nvinfo : EIATTR_KPARAM_INFO
	.align		4
.L_37:
        /*0008*/ 	.byte	0x04, 0x17
        /*000a*/ 	.short	(.L_39 - .L_38)
.L_38:
        /*000c*/ 	.word	0x00000000
        /*0010*/ 	.short	0x0003
        /*0012*/ 	.short	0x0014
        /*0014*/ 	.byte	0x00, 0xf0, 0x11, 0x00


	//----- nvinfo : EIATTR_KPARAM_INFO
	.align		4
.L_39:
        /*0018*/ 	.byte	0x04, 0x17
        /*001a*/ 	.short	(.L_41 - .L_40)
.L_40:
        /*001c*/ 	.word	0x00000000
        /*0020*/ 	.short	0x0002
        /*0022*/ 	.short	0x0010
        /*0024*/ 	.byte	0x00, 0xf0, 0x11, 0x00


	//----- nvinfo : EIATTR_KPARAM_INFO
	.align		4
.L_41:
        /*0028*/ 	.byte	0x04, 0x17
        /*002a*/ 	.short	(.L_43 - .L_42)
.L_42:
        /*002c*/ 	.word	0x00000000
        /*0030*/ 	.short	0x0001
        /*0032*/ 	.short	0x0008
        /*0034*/ 	.byte	0x00, 0xf5, 0x21, 0x00


	//----- nvinfo : EIATTR_KPARAM_INFO
	.align		4
.L_43:
        /*0038*/ 	.byte	0x04, 0x17
        /*003a*/ 	.short	(.L_45 - .L_44)
.L_44:
        /*003c*/ 	.word	0x00000000
        /*0040*/ 	.short	0x0000
        /*0042*/ 	.short	0x0000
        /*0044*/ 	.byte	0x00, 0xf5, 0x21, 0x00


	//----- nvinfo : EIATTR_SPARSE_MMA_MASK
	.align		4
.L_45:
        /*0048*/ 	.byte	0x03, 0x50
        /*004a*/ 	.short	0x0000


	//----- nvinfo : EIATTR_MAXREG_COUNT
	.align		4
        /*004c*/ 	.byte	0x03, 0x1b
        /*004e*/ 	.short	0x00ff


	//----- nvinfo : EIATTR_EXTERNS
	.align		4
        /*0050*/ 	.byte	0x04, 0x0f
        /*0052*/ 	.short	(.L_47 - .L_46)


	//   ....[0]....
	.align		4
.L_46:
        /*0054*/ 	.word	index@(__assertfail)


	//----- nvinfo : EIATTR_MERCURY_ISA_VERSION
	.align		4
.L_47:
        /*0058*/ 	.byte	0x03, 0x5f
        /*005a*/ 	.short	0x0101


	//----- nvinfo : EIATTR_COOP_GROUP_MASK_REGIDS
	.align		4
        /*005c*/ 	.byte	0x04, 0x29
        /*005e*/ 	.short	(.L_49 - .L_48)


	//   ....[0]....
.L_48:
        /*0060*/ 	.word	0xffffffff


	//   ....[1]....
        /*0064*/ 	.word	0xffffffff


	//   ....[2]....
        /*0068*/ 	.word	0xffffffff


	//   ....[3]....
        /*006c*/ 	.word	0xffffffff


	//   ....[4]....
        /*0070*/ 	.word	0xffffffff


	//   ....[5]....
        /*0074*/ 	.word	0xffffffff


	//   ....[6]....
        /*0078*/ 	.word	0xffffffff


	//   ....[7]....
        /*007c*/ 	.word	0xffffffff


	//   ....[8]....
        /*0080*/ 	.word	0xffffffff


	//   ....[9]....
        /*0084*/ 	.word	0xffffffff


	//   ....[10]....
        /*0088*/ 	.word	0xffffffff


	//   ....[11]....
        /*008c*/ 	.word	0xffffffff


	//   ....[12]....
        /*0090*/ 	.word	0xffffffff


	//   ....[13]....
        /*0094*/ 	.word	0xffffffff


	//   ....[14]....
        /*0098*/ 	.word	0xffffffff


	//   ....[15]....
        /*009c*/ 	.word	0x0500000f


	//   ....[16]....
        /*00a0*/ 	.word	0x0500000f


	//   ....[17]....
        /*00a4*/ 	.word	0x0500000f


	//   ....[18]....
        /*00a8*/ 	.word	0x0500000f


	//   ....[19]....
        /*00ac*/ 	.word	0x0500000f


	//   ....[20]....
        /*00b0*/ 	.word	0x0500000f


	//   ....[21]....
        /*00b4*/ 	.word	0x0500000f


	//   ....[22]....
        /*00b8*/ 	.word	0x0500000f


	//   ....[23]....
        /*00bc*/ 	.word	0x0500000f


	//   ....[24]....
        /*00c0*/ 	.word	0x0500000f


	//   ....[25]....
        /*00c4*/ 	.word	0x0500000f


	//   ....[26]....
        /*00c8*/ 	.word	0x0500000f


	//   ....[27]....
        /*00cc*/ 	.word	0x0500000f


	//   ....[28]....
        /*00d0*/ 	.word	0x0500000f


	//   ....[29]....
        /*00d4*/ 	.word	0x0500000f


	//----- nvinfo : EIATTR_COOP_GROUP_INSTR_OFFSETS
	.align		4
.L_49:
        /*00d8*/ 	.byte	0x04, 0x28
        /*00da*/ 	.short	(.L_51 - .L_50)


	//   ....[0]....
.L_50:
        /*00dc*/ 	.word	0x00000f50


	//   ....[1]....
        /*00e0*/ 	.word	0x00000f60


	//   ....[2]....
        /*00e4*/ 	.word	0x00000f70


	//   ....[3]....
        /*00e8*/ 	.word	0x00001170


	//   ....[4]....
        /*00ec*/ 	.word	0x00001180


	//   ....[5]....
        /*00f0*/ 	.word	0x00001190


	//   ....[6]....
        /*00f4*/ 	.word	0x00001370


	//   ....[7]....
        /*00f8*/ 	.word	0x00001380


	//   ....[8]....
        /*00fc*/ 	.word	0x00001390


	//   ....[9]....
        /*0100*/ 	.word	0x00001570


	//   ....[10]....
        /*0104*/ 	.word	0x00001580


	//   ....[11]....
        /*0108*/ 	.word	0x00001590


	//   ....[12]....
        /*010c*/ 	.word	0x00001770


	//   ....[13]....
        /*0110*/ 	.word	0x00001780


	//   ....[14]....
        /*0114*/ 	.word	0x00001790


	//   ....[15]....
        /*0118*/ 	.word	0x000029a0


	//   ....[16]....
        /*011c*/ 	.word	0x00002a20


	//   ....[17]....
        /*0120*/ 	.word	0x00002a70


	//   ....[18]....
        /*0124*/ 	.word	0x00002ad0


	//   ....[19]....
        /*0128*/ 	.word	0x00002b50


	//   ....[20]....
        /*012c*/ 	.word	0x00002ba0


	//   ....[21]....
        /*0130*/ 	.word	0x00002c00


	//   ....[22]....
        /*0134*/ 	.word	0x00002c80


	//   ....[23]....
        /*0138*/ 	.word	0x00002cd0


	//   ....[24]....
        /*013c*/ 	.word	0x00002d30


	//   ....[25]....
        /*0140*/ 	.word	0x00002db0


	//   ....[26]....
        /*0144*/ 	.word	0x00002e00


	//   ....[27]....
        /*0148*/ 	.word	0x00002e60


	//   ....[28]....
        /*014c*/ 	.word	0x00002ee0


	//   ....[29]....
        /*0150*/ 	.word	0x00002f30


	//----- nvinfo : EIATTR_VRC_CTA_INIT_COUNT
	.align		4
.L_51:
        /*0154*/ 	.byte	0x02, 0x4a
	.zero		1
	.zero		1


	//----- nvinfo : EIATTR_SYSCALL_OFFSETS
	.align		4
        /*0158*/ 	.byte	0x04, 0x46
        /*015a*/ 	.short	(.L_53 - .L_52)


	//   ....[0]....
.L_52:
        /*015c*/ 	.word	0x00000150


	//----- nvinfo : EIATTR_EXIT_INSTR_OFFSETS
	.align		4
.L_53:
        /*0160*/ 	.byte	0x04, 0x1c
        /*0162*/ 	.short	(.L_55 - .L_54)


	//   ....[0]....
.L_54:
        /*0164*/ 	.word	0x00000180


	//   ....[1]....
        /*0168*/ 	.word	0x00002960


	//----- nvinfo : EIATTR_CRS_STACK_SIZE
	.align		4
.L_55:
        /*016c*/ 	.byte	0x04, 0x1e
        /*016e*/ 	.short	(.L_57 - .L_56)
.L_56:
        /*0170*/ 	.word	0x00000000


	//----- nvinfo : EIATTR_CBANK_PARAM_SIZE
	.align		4
.L_57:
        /*0174*/ 	.byte	0x03, 0x19
        /*0176*/ 	.short	0x0018


	//----- nvinfo : EIATTR_PARAM_CBANK
	.align		4
        /*0178*/ 	.byte	0x04, 0x0a
        /*017a*/ 	.short	(.L_59 - .L_58)
	.align		4
.L_58:
        /*017c*/ 	.word	index@(.nv.constant0._Z16softmax_gpu_fun4PfS_ii)
        /*0180*/ 	.short	0x0380
        /*0182*/ 	.short	0x0018


	//----- nvinfo : EIATTR_SW_WAR
	.align		4
.L_59:
        /*0184*/ 	.byte	0x04, 0x36
        /*0186*/ 	.short	(.L_61 - .L_60)
.L_60:
        /*0188*/ 	.word	0x00000008
.L_61:


//--------------------- .nv.info._Z16softmax_gpu_fun3PfS_ --------------------------
	.section	.nv.info._Z16softmax_gpu_fun3PfS_,"",@"SHT_CUDA_INFO"
	.sectionflags	@""
	.align	4


	//----- nvinfo : EIATTR_CUDA_API_VERSION
	.align		4
        /*0000*/ 	.byte	0x04, 0x37
        /*0002*/ 	.short	(.L_63 - .L_62)
.L_62:
        /*0004*/ 	.word	0x00000082


	//----- nvinfo : EIATTR_KPARAM_INFO
	.align		4
.L_63:
        /*0008*/ 	.byte	0x04, 0x17
        /*000a*/ 	.short	(.L_65 - .L_64)
.L_64:
        /*000c*/ 	.word	0x00000000
        /*0010*/ 	.short	0x0001
        /*0012*/ 	.short	0x0008
        /*0014*/ 	.byte	0x00, 0xf5, 0x21, 0x00


	//----- nvinfo : EIATTR_KPARAM_INFO
	.align		4
.L_65:
        /*0018*/ 	.byte	0x04, 0x17
        /*001a*/ 	.short	(.L_67 - .L_66)
.L_66:
        /*001c*/ 	.word	0x00000000
        /*0020*/ 	.short	0x0000
        /*0022*/ 	.short	0x0000
        /*0024*/ 	.byte	0x00, 0xf5, 0x21, 0x00


	//----- nvinfo : EIATTR_SPARSE_MMA_MASK
	.align		4
.L_67:
        /*0028*/ 	.byte	0x03, 0x50
        /*002a*/ 	.short	0x0000


	//----- nvinfo : EIATTR_MAXREG_COUNT
	.align		4
        /*002c*/ 	.byte	0x03, 0x1b
        /*002e*/ 	.short	0x00ff


	//----- nvinfo : EIATTR_MERCURY_ISA_VERSION
	.align		4
        /*0030*/ 	.byte	0x03, 0x5f
        /*0032*/ 	.short	0x0101


	//----- nvinfo : EIATTR_VRC_CTA_INIT_COUNT
	.align		4
        /*0034*/ 	.byte	0x02, 0x4a
	.zero		1
	.zero		1


	//----- nvinfo : EIATTR_EXIT_INSTR_OFFSETS
	.align		4
        /*0038*/ 	.byte	0x04, 0x1c
        /*003a*/ 	.short	(.L_69 - .L_68)


	//   ....[0]....
.L_68:
        /*003c*/ 	.word	0x00000060


	//   ....[1]....
        /*0040*/ 	.word	0x00001940


	//----- nvinfo : EIATTR_CRS_STACK_SIZE
	.align		4
.L_69:
        /*0044*/ 	.byte	0x04, 0x1e
        /*0046*/ 	.short	(.L_71 - .L_70)
.L_70:
        /*0048*/ 	.word	0x00000000


	//----- nvinfo : EIATTR_CBANK_PARAM_SIZE
	.align		4
.L_71:
        /*004c*/ 	.byte	0x03, 0x19
        /*004e*/ 	.short	0x0010


	//----- nvinfo : EIATTR_PARAM_CBANK
	.align		4
        /*0050*/ 	.byte	0x04, 0x0a
        /*0052*/ 	.short	(.L_73 - .L_72)
	.align		4
.L_72:
        /*0054*/ 	.word	index@(.nv.constant0._Z16softmax_gpu_fun3PfS_)
        /*0058*/ 	.short	0x0380
        /*005a*/ 	.short	0x0010


	//----- nvinfo : EIATTR_SW_WAR
	.align		4
.L_73:
        /*005c*/ 	.byte	0x04, 0x36
        /*005e*/ 	.short	(.L_75 - .L_74)
.L_74:
        /*0060*/ 	.word	0x00000008
.L_75:


//--------------------- .nv.info._Z16softmax_gpu_fun2PfS_ii --------------------------
	.section	.nv.info._Z16softmax_gpu_fun2PfS_ii,"",@"SHT_CUDA_INFO"
	.sectionflags	@""
	.align	4


	//----- nvinfo : EIATTR_CUDA_API_VERSION
	.align		4
        /*0000*/ 	.byte	0x04, 0x37
        /*0002*/ 	.short	(.L_77 - .L_76)
.L_76:
        /*0004*/ 	.word	0x00000082


	//----- nvinfo : EIATTR_KPARAM_INFO
	.align		4
.L_77:
        /*0008*/ 	.byte	0x04, 0x17
        /*000a*/ 	.short	(.L_79 - .L_78)
.L_78:
        /*000c*/ 	.word	0x00000000
        /*0010*/ 	.short	0x0003
        /*0012*/ 	.short	0x0014
        /*0014*/ 	.byte	0x00, 0xf0, 0x11, 0x00


	//----- nvinfo : EIATTR_KPARAM_INFO
	.align		4
.L_79:
        /*0018*/ 	.byte	0x04, 0x17
        /*001a*/ 	.short	(.L_81 - .L_80)
.L_80:
        /*001c*/ 	.word	0x00000000
        /*0020*/ 	.short	0x0002
        /*0022*/ 	.short	0x0010
        /*0024*/ 	.byte	0x00, 0xf0, 0x11, 0x00


	//----- nvinfo : EIATTR_KPARAM_INFO
	.align		4
.L_81:
        /*0028*/ 	.byte	0x04, 0x17
        /*002a*/ 	.short	(.L_83 - .L_82)
.L_82:
        /*002c*/ 	.word	0x00000000
        /*0030*/ 	.short	0x0001
        /*0032*/ 	.short	0x0008
        /*0034*/ 	.byte	0x00, 0xf5, 0x21, 0x00


	//----- nvinfo : EIATTR_KPARAM_INFO
	.align		4
.L_83:
        /*0038*/ 	.byte	0x04, 0x17
        /*003a*/ 	.short	(.L_85 - .L_84)
.L_84:
        /*003c*/ 	.word	0x00000000
        /*0040*/ 	.short	0x0000
        /*0042*/ 	.short	0x0000
        /*0044*/ 	.byte	0x00, 0xf5, 0x21, 0x00


	//----- nvinfo : EIATTR_SPARSE_MMA_MASK
	.align		4
.L_85:
        /*0048*/ 	.byte	0x03, 0x50
        /*004a*/ 	.short	0x0000


	//----- nvinfo : EIATTR_MAXREG_COUNT
	.align		4
        /*004c*/ 	.byte	0x03, 0x1b
        /*004e*/ 	.short	0x00ff


	//----- nvinfo : EIATTR_EXTERNS
	.align		4
        /*0050*/ 	.byte	0x04, 0x0f
        /*0052*/ 	.short	(.L_87 - .L_86)


	//   ....[0]....
	.align		4
.L_86:
        /*0054*/ 	.word	index@(__assertfail)


	//----- nvinfo : EIATTR_MERCURY_ISA_VERSION
	.align		4
.L_87:
        /*0058*/ 	.byte	0x03, 0x5f
        /*005a*/ 	.short	0x0101


	//----- nvinfo : EIATTR_COOP_GROUP_MASK_REGIDS
	.align		4
        /*005c*/ 	.byte	0x04, 0x29
        /*005e*/ 	.short	(.L_89 - .L_88)


	//   ....[0]....
.L_88:
        /*0060*/ 	.word	0xffffffff


	//   ....[1]....
        /*0064*/ 	.word	0xffffffff


	//   ....[2]....
        /*0068*/ 	.word	0xffffffff


	//   ....[3]....
        /*006c*/ 	.word	0xffffffff


	//   ....[4]....
        /*0070*/ 	.word	0xffffffff


	//   ....[5]....
        /*0074*/ 	.word	0xffffffff


	//   ....[6]....
        /*0078*/ 	.word	0xffffffff


	//   ....[7]....
        /*007c*/ 	.word	0xffffffff


	//   ....[8]....
        /*0080*/ 	.word	0xffffffff


	//   ....[9]....
        /*0084*/ 	.word	0xffffffff


	//   ....[10]....
        /*0088*/ 	.word	0x0500000f


	//   ....[11]....
        /*008c*/ 	.word	0x0500000f


	//   ....[12]....
        /*0090*/ 	.word	0x0500000f


	//   ....[13]....
        /*0094*/ 	.word	0x0500000f


	//   ....[14]....
        /*0098*/ 	.word	0x0500000f


	//   ....[15]....
        /*009c*/ 	.word	0x0500000f


	//   ....[16]....
        /*00a0*/ 	.word	0x0500000f


	//   ....[17]....
        /*00a4*/ 	.word	0x0500000f


	//   ....[18]....
        /*00a8*/ 	.word	0x0500000f


	//   ....[19]....
        /*00ac*/ 	.word	0x0500000f


	//----- nvinfo : EIATTR_COOP_GROUP_INSTR_OFFSETS
	.align		4
.L_89:
        /*00b0*/ 	.byte	0x04, 0x28
        /*00b2*/ 	.short	(.L_91 - .L_90)


	//   ....[0]....
.L_90:
        /*00b4*/ 	.word	0x00000c40


	//   ....[1]....
        /*00b8*/ 	.word	0x00000c60


	//   ....[2]....
        /*00bc*/ 	.word	0x00000c80


	//   ....[3]....
        /*00c0*/ 	.word	0x00000ca0


	//   ....[4]....
        /*00c4*/ 	.word	0x00000cc0


	//   ....[5]....
        /*00c8*/ 	.word	0x00001a60


	//   ....[6]....
        /*00cc*/ 	.word	0x00001a80


	//   ....[7]....
        /*00d0*/ 	.word	0x00001aa0


	//   ....[8]....
        /*00d4*/ 	.word	0x00001ac0


	//   ....[9]....
        /*00d8*/ 	.word	0x00001ae0


	//   ....[10]....
        /*00dc*/ 	.word	0x00002b20


	//   ....[11]....
        /*00e0*/ 	.word	0x00002ba0


	//   ....[12]....
        /*00e4*/ 	.word	0x00002c00


	//   ....[13]....
        /*00e8*/ 	.word	0x00002c60


	//   ....[14]....
        /*00ec*/ 	.word	0x00002cc0


	//   ....[15]....
        /*00f0*/ 	.word	0x00002d40


	//   ....[16]....
        /*00f4*/ 	.word	0x00002dc0


	//   ....[17]....
        /*00f8*/ 	.word	0x00002e20


	//   ....[18]....
        /*00fc*/ 	.word	0x00002e80


	//   ....[19]....
        /*0100*/ 	.word	0x00002ee0


	//----- nvinfo : EIATTR_VRC_CTA_INIT_COUNT
	.align		4
.L_91:
        /*0104*/ 	.byte	0x02, 0x4a
	.zero		1
	.zero		1


	//----- nvinfo : EIATTR_SYSCALL_OFFSETS
	.align		4
        /*0108*/ 	.byte	0x04, 0x46
        /*010a*/ 	.short	(.L_93 - .L_92)


	//   ....[0]....
.L_92:
        /*010c*/ 	.word	0x00000150


	//----- nvinfo : EIATTR_EXIT_INSTR_OFFSETS
	.align		4
.L_93:
        /*0110*/ 	.byte	0x04, 0x1c
        /*0112*/ 	.short	(.L_95 - .L_94)


	//   ....[0]....
.L_94:
        /*0114*/ 	.word	0x00000180


	//   ....[1]....
        /*0118*/ 	.word	0x00002ac0


	//----- nvinfo : EIATTR_CRS_STACK_SIZE
	.align		4
.L_95:
        /*011c*/ 	.byte	0x04, 0x1e
        /*011e*/ 	.short	(.L_97 - .L_96)
.L_96:
        /*0120*/ 	.word	0x00000000


	//----- nvinfo : EIATTR_CBANK_PARAM_SIZE
	.align		4
.L_97:
        /*0124*/ 	.byte	0x03, 0x19
        /*0126*/ 	.short	0x0018


	//----- nvinfo : EIATTR_PARAM_CBANK
	.align		4
        /*0128*/ 	.byte	0x04, 0x0a
        /*012a*/ 	.short	(.L_99 - .L_98)
	.align		4
.L_98:
        /*012c*/ 	.word	index@(.nv.constant0._Z16softmax_gpu_fun2PfS_ii)
        /*0130*/ 	.short	0x0380
        /*0132*/ 	.short	0x0018


	//----- nvinfo : EIATTR_SW_WAR
	.align		4
.L_99:
        /*0134*/ 	.byte	0x04, 0x36
        /*0136*/ 	.short	(.L_101 - .L_100)
.L_100:
        /*0138*/ 	.word	0x00000008
.L_101:


//--------------------- .nv.info._Z16softmax_gpu_fun0PfS_ --------------------------
	.section	.nv.info._Z16softmax_gpu_fun0PfS_,"",@"SHT_CUDA_INFO"
	.sectionflags	@""
	.align	4


	//----- nvinfo : EIATTR_CUDA_API_VERSION
	.align		4
        /*0000*/ 	.byte	0x04, 0x37
        /*0002*/ 	.short	(.L_103 - .L_102)
.L_102:
        /*0004*/ 	.word	0x00000082


	//----- nvinfo : EIATTR_KPARAM_INFO
	.align		4
.L_103:
        /*0008*/ 	.byte	0x04, 0x17
        /*000a*/ 	.short	(.L_105 - .L_104)
.L_104:
        /*000c*/ 	.word	0x00000000
        /*0010*/ 	.short	0x0001
        /*0012*/ 	.short	0x0008
        /*0014*/ 	.byte	0x00, 0xf5, 0x21, 0x00


	//----- nvinfo : EIATTR_KPARAM_INFO
	.align		4
.L_105:
        /*0018*/ 	.byte	0x04, 0x17
        /*001a*/ 	.short	(.L_107 - .L_106)
.L_106:
        /*001c*/ 	.word	0x00000000
        /*0020*/ 	.short	0x0000
        /*0022*/ 	.short	0x0000
        /*0024*/ 	.byte	0x00, 0xf5, 0x21, 0x00


	//----- nvinfo : EIATTR_SPARSE_MMA_MASK
	.align		4
.L_107:
        /*0028*/ 	.byte	0x03, 0x50
        /*002a*/ 	.short	0x0000


	//----- nvinfo : EIATTR_MAXREG_COUNT
	.align		4
        /*002c*/ 	.byte	0x03, 0x1b
        /*002e*/ 	.short	0x00ff


	//----- nvinfo : EIATTR_MERCURY_ISA_VERSION
	.align		4
        /*0030*/ 	.byte	0x03, 0x5f
        /*0032*/ 	.short	0x0101


	//----- nvinfo : EIATTR_VRC_CTA_INIT_COUNT
	.align		4
        /*0034*/ 	.byte	0x02, 0x4a
	.zero		1
	.zero		1


	//----- nvinfo : EIATTR_EXIT_INSTR_OFFSETS
	.align		4
        /*0038*/ 	.byte	0x04, 0x1c
        /*003a*/ 	.short	(.L_109 - .L_108)


	//   ....[0]....
.L_108:
        /*003c*/ 	.word	0x00000060


	//   ....[1]....
        /*0040*/ 	.word	0x00002110


	//----- nvinfo : EIATTR_CRS_STACK_SIZE
	.align		4
.L_109:
        /*0044*/ 	.byte	0x04, 0x1e
        /*0046*/ 	.short	(.L_111 - .L_110)
.L_110:
        /*0048*/ 	.word	0x00000000


	//----- nvinfo : EIATTR_CBANK_PARAM_SIZE
	.align		4
.L_111:
        /*004c*/ 	.byte	0x03, 0x19
        /*004e*/ 	.short	0x0010


	//----- nvinfo : EIATTR_PARAM_CBANK
	.align		4
        /*0050*/ 	.byte	0x04, 0x0a
        /*0052*/ 	.short	(.L_113 - .L_112)
	.align		4
.L_112:
        /*0054*/ 	.word	index@(.nv.constant0._Z16softmax_gpu_fun0PfS_)
        /*0058*/ 	.short	0x0380
        /*005a*/ 	.short	0x0010


	//----- nvinfo : EIATTR_SW_WAR
	.align		4
.L_113:
        /*005c*/ 	.byte	0x04, 0x36
        /*005e*/ 	.short	(.L_115 - .L_114)
.L_114:
        /*0060*/ 	.word	0x00000008
.L_115:


//--------------------- .nv.callgraph             --------------------------
	.section	.nv.callgraph,"",@"SHT_CUDA_CALLGRAPH"
	.align	4
	.sectionentsize	8
	.align		4
        /*0000*/ 	.word	0x00000000
	.align		4
        /*0004*/ 	.word	0xffffffff
	.align		4
        /*0008*/ 	.word	index@(_Z16softmax_gpu_fun4PfS_ii)
	.align		4
        /*000c*/ 	.word	index@(__assertfail)
	.align		4
        /*0010*/ 	.word	index@(_Z16softmax_gpu_fun2PfS_ii)
	.align		4
        /*0014*/ 	.word	index@(__assertfail)
	.align		4
        /*0018*/ 	.word	0x00000000
	.align		4
        /*001c*/ 	.word	0xfffffffe
	.align		4
        /*0020*/ 	.word	0x00000000
	.align		4
        /*0024*/ 	.word	0xfffffffd
	.align		4
        /*0028*/ 	.word	0x00000000
	.align		4
        /*002c*/ 	.word	0xfffffffc


//--------------------- .nv.constant4             --------------------------
	.section	.nv.constant4,"a",@progbits
	.align	8
	.align		8
.nv.constant4:
        /*0000*/ 	.dword	__assertfail
	.align		8
        /*0008*/ 	.dword	__unnamed_1
	.align		8
        /*0010*/ 	.dword	__unnamed_2
	.align		8
        /*0018*/ 	.dword	$str
	.align		8
        /*0020*/ 	.dword	$str$1


//--------------------- .text._Z16softmax_gpu_fun4PfS_ii --------------------------
	.section	.text._Z16softmax_gpu_fun4PfS_ii,"ax",@progbits
	.align	128
        .global         _Z16softmax_gpu_fun4PfS_ii
        .type           _Z16softmax_gpu_fun4PfS_ii,@function
        .size           _Z16softmax_gpu_fun4PfS_ii,(.L_x_213 - _Z16softmax_gpu_fun4PfS_ii)
        .other          _Z16softmax_gpu_fun4PfS_ii,@"STO_CUDA_ENTRY STV_DEFAULT"
_Z16softmax_gpu_fun4PfS_ii:
.text._Z16softmax_gpu_fun4PfS_ii:
[----:B------:R-:W0:Y:S01]  /*0000*/  LDC R1, c[0x0][0x37c] ;  /* 0x0000df00ff017b82 */ /* 0x000e220000000800 */
[----:B------:R-:W1:Y:S07]  /*0010*/  LDCU UR5, c[0x0][0x360] ;  /* 0x00006c00ff0577ac */ /* 0x000e6e0008000800 */
[----:B------:R-:W2:Y:S01]  /*0020*/  S2UR UR4, SR_CTAID.X ;  /* 0x00000000000479c3 */ /* 0x000ea20000002500 */
[----:B-1----:R-:W-:Y:S01]  /*0030*/  UISETP.NE.AND UP0, UPT, UR5, 0x20, UPT ;  /* 0x000000200500788c */ /* 0x002fe2000bf05270 */
[----:B--2---:R-:W-:-:S08]  /*0040*/  MOV R16, UR4 ;  /* 0x0000000400107c02 */ /* 0x004fd00008000f00 */
[----:B------:R-:W-:Y:S05]  /*0050*/  BRA.U !UP0, `(.L_x_0) ;  /* 0x0000000108407547 */ /* 0x000fea000b800000 */
[----:B------:R-:W-:Y:S01]  /*0060*/  MOV R0, 0x0 ;  /* 0x0000000000007802 */ /* 0x000fe20000000f00 */
[----:B------:R-:W1:Y:S01]  /*0070*/  LDCU.64 UR4, c[0x4][0x18] ;  /* 0x01000300ff0477ac */ /* 0x000e620008000a00 */
[----:B------:R-:W-:Y:S01]  /*0080*/  HFMA2 R8, -RZ, RZ, 0, 1.2218952178955078125e-05 ;  /* 0x000000cdff087431 */ /* 0x000fe200000001ff */
[----:B------:R-:W-:Y:S01]  /*0090*/  MOV R12, 0x1 ;  /* 0x00000001000c7802 */ /* 0x000fe20000000f00 */
[----:B------:R2:W3:Y:S01]  /*00a0*/  LDC.64 R2, c[0x4][R0] ;  /* 0x0100000000027b82 */ /* 0x0004e20000000a00 */
[----:B------:R-:W4:Y:S01]  /*00b0*/  LDCU.64 UR6, c[0x4][0x20] ;  /* 0x01000400ff0677ac */ /* 0x000f220008000a00 */
[----:B------:R-:W-:Y:S01]  /*00c0*/  HFMA2 R13, -RZ, RZ, 0, 0 ;  /* 0x00000000ff0d7431 */ /* 0x000fe200000001ff */
[----:B------:R-:W5:Y:S01]  /*00d0*/  LDCU.64 UR8, c[0x4][0x10] ;  /* 0x01000200ff0877ac */ /* 0x000f620008000a00 */
[----:B-1----:R-:W-:Y:S02]  /*00e0*/  MOV R4, UR4 ;  /* 0x0000000400047c02 */ /* 0x002fe40008000f00 */
[----:B------:R-:W-:-:S02]  /*00f0*/  MOV R5, UR5 ;  /* 0x0000000500057c02 */ /* 0x000fc40008000f00 */
[----:B----4-:R-:W-:Y:S02]  /*0100*/  MOV R6, UR6 ;  /* 0x0000000600067c02 */ /* 0x010fe40008000f00 */
[----:B------:R-:W-:Y:S02]  /*0110*/  MOV R7, UR7 ;  /* 0x0000000700077c02 */ /* 0x000fe40008000f00 */
[----:B-----5:R-:W-:Y:S02]  /*0120*/  MOV R10, UR8 ;  /* 0x00000008000a7c02 */ /* 0x020fe40008000f00 */
[----:B--2---:R-:W-:-:S07]  /*0130*/  MOV R11, UR9 ;  /* 0x00000009000b7c02 */ /* 0x004fce0008000f00 */
[----:B------:R-:W-:-:S07]  /*0140*/  LEPC R20, `(.L_x_0) ;  /* 0x000000001014794e */ /* 0x000fce0000000000 */
[----:B0--3--:R-:W-:Y:S05]  /*0150*/  CALL.ABS.NOINC R2 ;  /* 0x0000000002007343 */ /* 0x009fea0003c00000 */
.L_x_0:
[----:B------:R-:W1:Y:S02]  /*0160*/  LDCU UR4, c[0x0][0x390] ;  /* 0x00007200ff0477ac */ /* 0x000e640008000800 */
[----:B-1----:R-:W-:-:S13]  /*0170*/  ISETP.GE.AND P0, PT, R16, UR4, PT ;  /* 0x0000000410007c0c */ /* 0x002fda000bf06270 */
[----:B------:R-:W-:Y:S05]  /*0180*/  @P0 EXIT ;  /* 0x000000000000094d */ /* 0x000fea0003800000 */
[----:B------:R-:W1:Y:S01]  /*0190*/  S2R R27, SR_TID.X ;  /* 0x00000000001b7919 */ /* 0x000e620000002100 */
[----:B------:R-:W2:Y:S01]  /*01a0*/  LDC.64 R2, c[0x0][0x380] ;  /* 0x0000e000ff027b82 */ /* 0x000ea20000000a00 */
[----:B------:R-:W3:Y:S07]  /*01b0*/  LDCU UR4, c[0x0][0x394] ;  /* 0x00007280ff0477ac */ /* 0x000eee0008000800 */
[----:B------:R-:W4:Y:S08]  /*01c0*/  LDC R25, c[0x0][0x370] ;  /* 0x0000dc00ff197b82 */ /* 0x000f300000000800 */
[----:B------:R-:W0:Y:S01]  /*01d0*/  LDC.64 R18, c[0x0][0x358] ;  /* 0x0000d600ff127b82 */ /* 0x000e220000000a00 */
[----:B-1----:R-:W-:Y:S01]  /*01e0*/  LOP3.LUT R20, RZ, R27, RZ, 0x33, !PT ;  /* 0x0000001bff147212 */ /* 0x002fe200078e33ff */
[C---:B--2---:R-:W-:Y:S01]  /*01f0*/  IMAD.WIDE.U32 R2, R27.reuse, 0x4, R2 ;  /* 0x000000041b027825 */ /* 0x044fe200078e0002 */
[----:B------:R-:W-:-:S02]  /*0200*/  IADD3 R17, PT, PT, R27, 0x60, RZ ;  /* 0x000000601b117810 */ /* 0x000fc40007ffe0ff */
[----:B---3--:R-:W-:Y:S02]  /*0210*/  IADD3 R20, PT, PT, R20, UR4, RZ ;  /* 0x0000000414147c10 */ /* 0x008fe4000fffe0ff */
[----:B------:R-:W-:Y:S02]  /*0220*/  IADD3 R23, P0, PT, R2, 0x100, RZ ;  /* 0x0000010002177810 */ /* 0x000fe40007f1e0ff */
[----:B------:R-:W-:Y:S02]  /*0230*/  LEA.HI R10, R20, 0x1, RZ, 0x1b ;  /* 0x00000001140a7811 */ /* 0x000fe400078fd8ff */
[----:B------:R-:W-:Y:S02]  /*0240*/  IADD3.X R21, PT, PT, RZ, R3, RZ, P0, !PT ;  /* 0x00000003ff157210 */ /* 0x000fe400007fe4ff */
[C---:B------:R-:W-:Y:S02]  /*0250*/  LOP3.LUT R9, R10.reuse, 0xffffffc, RZ, 0xc0, !PT ;  /* 0x0ffffffc0a097812 */ /* 0x040fe400078ec0ff */
[----:B------:R-:W-:-:S02]  /*0260*/  LOP3.LUT R10, R10, 0x3, RZ, 0xc0, !PT ;  /* 0x000000030a0a7812 */ /* 0x000fc400078ec0ff */
[----:B----4-:R-:W-:-:S07]  /*0270*/  IADD3 R9, PT, PT, -R9, RZ, RZ ;  /* 0x000000ff09097210 */ /* 0x010fce0007ffe1ff */
.L_x_47:
[----:B-1----:R-:W1:Y:S01]  /*0280*/  LDC.64 R6, c[0x0][0x390] ;  /* 0x0000e400ff067b82 */ /* 0x002e620000000a00 */
[----:B------:R-:W-:Y:S01]  /*0290*/  BSSY.RECONVERGENT B0, `(.L_x_1) ;  /* 0x00000c9000007945 */ /* 0x000fe20003800200 */
[----:B------:R-:W-:Y:S02]  /*02a0*/  MOV R2, RZ ;  /* 0x000000ff00027202 */ /* 0x000fe40000000f00 */
[----:B0--34-:R-:W-:-:S04]  /*02b0*/  MOV R3, 0xff800000 ;  /* 0xff80000000037802 */ /* 0x019fc80000000f00 */
[----:B--2---:R-:W2:Y:S01]  /*02c0*/  LDC.64 R4, c[0x0][0x380] ;  /* 0x0000e000ff047b82 */ /* 0x004ea20000000a00 */
[-C--:B-1----:R-:W-:Y:S01]  /*02d0*/  ISETP.GE.AND P0, PT, R27, R7.reuse, PT ;  /* 0x000000071b00720c */ /* 0x082fe20003f06270 */
[----:B------:R-:W-:Y:S01]  /*02e0*/  IMAD R8, R16, R7, RZ ;  /* 0x0000000710087224 */ /* 0x000fe200078e02ff */
[----:B------:R-:W-:-:S04]  /*02f0*/  IADD3 R16, PT, PT, R25, R16, RZ ;  /* 0x0000001019107210 */ /* 0x000fc80007ffe0ff */
[----:B------:R-:W-:Y:S02]  /*0300*/  ISETP.GE.AND P2, PT, R16, R6, PT ;  /* 0x000000061000720c */ /* 0x000fe40003f46270 */
[----:B------:R-:W-:Y:S01]  /*0310*/  SHF.R.S32.HI R6, RZ, 0x1f, R8 ;  /* 0x0000001fff067819 */ /* 0x000fe20000011408 */
[----:B--2---:R-:W-:-:S04]  /*0320*/  IMAD.WIDE R4, R8, 0x4, R4 ;  /* 0x0000000408047825 */ /* 0x004fc800078e0204 */
[----:B------:R-:W-:Y:S06]  /*0330*/  @P0 BRA `(.L_x_2) ;  /* 0x0000000800f80947 */ /* 0x000fec0003800000 */
[----:B------:R-:W-:Y:S01]  /*0340*/  ISETP.GE.U32.AND P0, PT, R20, 0x60, PT ;  /* 0x000000601400780c */ /* 0x000fe20003f06070 */
[----:B------:R-:W-:Y:S01]  /*0350*/  BSSY.RECONVERGENT B1, `(.L_x_3) ;  /* 0x000006a000017945 */ /* 0x000fe20003800200 */
[----:B------:R-:W-:Y:S01]  /*0360*/  HFMA2 R2, -RZ, RZ, 0, 0 ;  /* 0x00000000ff027431 */ /* 0x000fe200000001ff */
[----:B------:R-:W-:Y:S02]  /*0370*/  ISETP.NE.AND P1, PT, R10, RZ, PT ;  /* 0x000000ff0a00720c */ /* 0x000fe40003f25270 */
[----:B------:R-:W-:Y:S02]  /*0380*/  MOV R3, 0xff800000 ;  /* 0xff80000000037802 */ /* 0x000fe40000000f00 */
[----:B------:R-:W-:-:S06]  /*0390*/  MOV R11, R27 ;  /* 0x0000001b000b7202 */ /* 0x000fcc0000000f00 */
[----:B------:R-:W-:Y:S05]  /*03a0*/  @!P0 BRA `(.L_x_4) ;  /* 0x0000000400908947 */ /* 0x000fea0003800000 */
[C---:B------:R-:W-:Y:S02]  /*03b0*/  LEA R12, P0, R8.reuse, R23, 0x2 ;  /* 0x00000017080c7211 */ /* 0x040fe400078010ff */
[----:B------:R-:W-:Y:S02]  /*03c0*/  MOV R3, 0xff800000 ;  /* 0xff80000000037802 */ /* 0x000fe40000000f00 */
[----:B------:R-:W-:Y:S02]  /*03d0*/  MOV R2, RZ ;  /* 0x000000ff00027202 */ /* 0x000fe40000000f00 */
[----:B------:R-:W-:Y:S02]  /*03e0*/  MOV R14, R9 ;  /* 0x00000009000e7202 */ /* 0x000fe40000000f00 */
[----:B------:R-:W-:Y:S02]  /*03f0*/  MOV R11, R27 ;  /* 0x0000001b000b7202 */ /* 0x000fe40000000f00 */
[----:B------:R-:W-:-:S07]  /*0400*/  LEA.HI.X R13, R8, R21, R6, 0x2, P0 ;  /* 0x00000015080d7211 */ /* 0x000fce00000f1406 */
.L_x_5:
[----:B0-----:R-:W-:Y:S02]  /*0410*/  R2UR UR4, R18 ;  /* 0x00000000120472ca */ /* 0x001fe400000e0000 */
[----:B------:R-:W-:-:S13]  /*0420*/  R2UR UR5, R19 ;  /* 0x00000000130572ca */ /* 0x000fda00000e0000 */
[----:B------:R-:W2:Y:S04]  /*0430*/  LDG.E R32, desc[UR4][R12.64+-0x100] ;  /* 0xffff00040c207981 */ /* 0x000ea8000c1e1900 */
[----:B------:R-:W3:Y:S04]  /*0440*/  LDG.E R28, desc[UR4][R12.64+-0x80] ;  /* 0xffff80040c1c7981 */ /* 0x000ee8000c1e1900 */
[----:B------:R-:W4:Y:S04]  /*0450*/  LDG.E R24, desc[UR4][R12.64] ;  /* 0x000000040c187981 */ /* 0x000f28000c1e1900 */
[----:B------:R0:W5:Y:S01]  /*0460*/  LDG.E R22, desc[UR4][R12.64+0x80] ;  /* 0x000080040c167981 */ /* 0x000162000c1e1900 */
[----:B------:R-:W-:Y:S01]  /*0470*/  HFMA2 R15, -RZ, RZ, 0.96630859375, -0.0022525787353515625 ;  /* 0x3bbb989dff0f7431 */ /* 0x000fe200000001ff */
[----:B------:R-:W-:-:S02]  /*0480*/  MOV R0, 0x437c0000 ;  /* 0x437c000000007802 */ /* 0x000fc40000000f00 */
[----:B------:R-:W-:Y:S02]  /*0490*/  IADD3 R14, PT, PT, R14, 0x4, RZ ;  /* 0x000000040e0e7810 */ /* 0x000fe40007ffe0ff */
[----:B------:R-:W-:Y:S02]  /*04a0*/  IADD3 R11, PT, PT, R11, 0x80, RZ ;  /* 0x000000800b0b7810 */ /* 0x000fe40007ffe0ff */
[----:B------:R-:W-:Y:S02]  /*04b0*/  ISETP.NE.AND P0, PT, R14, RZ, PT ;  /* 0x000000ff0e00720c */ /* 0x000fe40003f05270 */
[----:B0-----:R-:W-:-:S04]  /*04c0*/  IADD3 R12, P3, PT, R12, 0x200, RZ ;  /* 0x000002000c0c7810 */ /* 0x001fc80007f7e0ff */
[----:B------:R-:W-:Y:S02]  /*04d0*/  IADD3.X R13, PT, PT, RZ, R13, RZ, P3, !PT ;  /* 0x0000000dff0d7210 */ /* 0x000fe40001ffe4ff */
[----:B--2---:R-:W-:-:S05]  /*04e0*/  FMNMX R30, R32, R3, !PT ;  /* 0x00000003201e7209 */ /* 0x004fca0007800000 */
[----:B------:R-:W-:Y:S01]  /*04f0*/  FADD R26, -R30, R3 ;  /* 0x000000031e1a7221 */ /* 0x000fe20000000100 */
[----:B------:R-:W-:-:S03]  /*0500*/  FADD R32, R32, -R30 ;  /* 0x8000001e20207221 */ /* 0x000fc60000000000 */
[-C--:B------:R-:W-:Y:S01]  /*0510*/  FFMA.SAT R29, R26, R15.reuse, 0.5 ;  /* 0x3f0000001a1d7423 */ /* 0x080fe2000000200f */
[----:B------:R-:W-:-:S03]  /*0520*/  FFMA.SAT R31, R32, R15, 0.5 ;  /* 0x3f000000201f7423 */ /* 0x000fc6000000200f */
[----:B------:R-:W-:-:S04]  /*0530*/  FFMA.RM R29, R29, R0, 12582913 ;  /* 0x4b4000011d1d7423 */ /* 0x000fc80000004000 */
[C---:B------:R-:W-:Y:S01]  /*0540*/  FADD R3, R29.reuse, -12583039 ;  /* 0xcb40007f1d037421 */ /* 0x040fe20000000000 */
[----:B------:R-:W-:-:S03]  /*0550*/  SHF.L.U32 R29, R29, 0x17, RZ ;  /* 0x000000171d1d7819 */ /* 0x000fc600000006ff */
[----:B------:R-:W-:-:S04]  /*0560*/  FFMA R3, R26, 1.4426950216293334961, -R3 ;  /* 0x3fb8aa3b1a037823 */ /* 0x000fc80000000803 */
[----:B------:R-:W-:Y:S01]  /*0570*/  FFMA R33, R26, 1.925963033500011079e-08, R3 ;  /* 0x32a570601a217823 */ /* 0x000fe20000000003 */
[----:B------:R-:W-:-:S03]  /*0580*/  FFMA.RM R26, R31, R0, 12582913 ;  /* 0x4b4000011f1a7423 */ /* 0x000fc60000004000 */
[----:B------:R-:W0:Y:S01]  /*0590*/  MUFU.EX2 R34, R33 ;  /* 0x0000002100227308 */ /* 0x000e220000000800 */
[----:B------:R-:W-:-:S04]  /*05a0*/  FADD R3, R26, -12583039 ;  /* 0xcb40007f1a037421 */ /* 0x000fc80000000000 */
[----:B------:R-:W-:-:S04]  /*05b0*/  FFMA R3, R32, 1.4426950216293334961, -R3 ;  /* 0x3fb8aa3b20037823 */ /* 0x000fc80000000803 */
[----:B------:R-:W-:Y:S01]  /*05c0*/  FFMA R31, R32, 1.925963033500011079e-08, R3 ;  /* 0x32a57060201f7823 */ /* 0x000fe20000000003 */
[----:B---3--:R-:W-:-:S05]  /*05d0*/  FMNMX R3, R30, R28, !PT ;  /* 0x0000001c1e037209 */ /* 0x008fca0007800000 */
[--C-:B------:R-:W-:Y:S01]  /*05e0*/  FADD R30, R30, -R3.reuse ;  /* 0x800000031e1e7221 */ /* 0x100fe20000000000 */
[----:B------:R-:W-:Y:S01]  /*05f0*/  FADD R28, R28, -R3 ;  /* 0x800000031c1c7221 */ /* 0x000fe20000000000 */
[----:B0-----:R-:W-:Y:S01]  /*0600*/  FMUL R35, R29, R34 ;  /* 0x000000221d237220 */ /* 0x001fe20000400000 */
[----:B------:R-:W0:Y:S01]  /*0610*/  MUFU.EX2 R31, R31 ;  /* 0x0000001f001f7308 */ /* 0x000e220000000800 */
[----:B------:R-:W-:Y:S02]  /*0620*/  FFMA.SAT R29, R30, R15, 0.5 ;  /* 0x3f0000001e1d7423 */ /* 0x000fe4000000200f */
[----:B------:R-:W-:Y:S02]  /*0630*/  FMUL R32, R35, R2 ;  /* 0x0000000223207220 */ /* 0x000fe40000400000 */
[----:B------:R-:W-:-:S04]  /*0640*/  FFMA.RM R29, R29, R0, 12582913 ;  /* 0x4b4000011d1d7423 */ /* 0x000fc80000004000 */
[C---:B------:R-:W-:Y:S01]  /*0650*/  FADD R33, R29.reuse, -12583039 ;  /* 0xcb40007f1d217421 */ /* 0x040fe20000000000 */
[----:B------:R-:W-:-:S03]  /*0660*/  SHF.L.U32 R29, R29, 0x17, RZ ;  /* 0x000000171d1d7819 */ /* 0x000fc600000006ff */
[----:B------:R-:W-:-:S04]  /*0670*/  FFMA R33, R30, 1.4426950216293334961, -R33 ;  /* 0x3fb8aa3b1e217823 */ /* 0x000fc80000000821 */
[----:B------:R-:W-:Y:S01]  /*0680*/  FFMA R34, R30, 1.925963033500011079e-08, R33 ;  /* 0x32a570601e227823 */ /* 0x000fe20000000021 */
[----:B------:R-:W-:-:S03]  /*0690*/  FFMA.SAT R33, R28, R15, 0.5 ;  /* 0x3f0000001c217423 */ /* 0x000fc6000000200f */
[----:B------:R1:W2:Y:S01]  /*06a0*/  MUFU.EX2 R30, R34 ;  /* 0x00000022001e7308 */ /* 0x0002a20000000800 */
[----:B------:R-:W-:-:S04]  /*06b0*/  FFMA.RM R2, R33, R0, 12582913 ;  /* 0x4b40000121027423 */ /* 0x000fc80000004000 */
[----:B------:R-:W-:-:S04]  /*06c0*/  FADD R33, R2, -12583039 ;  /* 0xcb40007f02217421 */ /* 0x000fc80000000000 */
[----:B------:R-:W-:Y:S01]  /*06d0*/  FFMA R35, R28, 1.4426950216293334961, -R33 ;  /* 0x3fb8aa3b1c237823 */ /* 0x000fe20000000821 */
[----:B------:R-:W-:Y:S02]  /*06e0*/  SHF.L.U32 R33, R26, 0x17, RZ ;  /* 0x000000171a217819 */ /* 0x000fe400000006ff */
[----:B-1----:R-:W-:Y:S01]  /*06f0*/  SHF.L.U32 R34, R2, 0x17, RZ ;  /* 0x0000001702227819 */ /* 0x002fe200000006ff */
[----:B------:R-:W-:Y:S01]  /*0700*/  FFMA R26, R28, 1.925963033500011079e-08, R35 ;  /* 0x32a570601c1a7823 */ /* 0x000fe20000000023 */
[----:B----4-:R-:W-:Y:S01]  /*0710*/  FMNMX R28, R3, R24, !PT ;  /* 0x00000018031c7209 */ /* 0x010fe20007800000 */
[----:B0-----:R-:W-:Y:S01]  /*0720*/  FFMA R33, R33, R31, R32 ;  /* 0x0000001f21217223 */ /* 0x001fe20000000020 */
[----:B--2---:R-:W-:-:S03]  /*0730*/  FMUL R36, R29, R30 ;  /* 0x0000001e1d247220 */ /* 0x004fc60000400000 */
[--C-:B------:R-:W-:Y:S01]  /*0740*/  FADD R32, R24, -R28.reuse ;  /* 0x8000001c18207221 */ /* 0x100fe20000000000 */
[----:B------:R-:W-:Y:S01]  /*0750*/  FADD R30, R3, -R28 ;  /* 0x8000001c031e7221 */ /* 0x000fe20000000000 */
[----:B------:R-:W0:Y:S01]  /*0760*/  MUFU.EX2 R26, R26 ;  /* 0x0000001a001a7308 */ /* 0x000e220000000800 */
[----:B------:R-:W-:Y:S01]  /*0770*/  FMUL R33, R33, R36 ;  /* 0x0000002421217220 */ /* 0x000fe20000400000 */
[-C--:B------:R-:W-:Y:S01]  /*0780*/  FFMA.SAT R29, R32, R15.reuse, 0.5 ;  /* 0x3f000000201d7423 */ /* 0x080fe2000000200f */
[----:B------:R-:W-:-:S03]  /*0790*/  FFMA.SAT R3, R30, R15, 0.5 ;  /* 0x3f0000001e037423 */ /* 0x000fc6000000200f */
[-C--:B------:R-:W-:Y:S01]  /*07a0*/  FFMA.RM R2, R29, R0.reuse, 12582913 ;  /* 0x4b4000011d027423 */ /* 0x080fe20000004000 */
[----:B------:R-:W-:Y:S01]  /*07b0*/  FFMA.RM R24, R3, R0, 12582913 ;  /* 0x4b40000103187423 */ /* 0x000fe20000004000 */
[----:B-----5:R-:W-:Y:S02]  /*07c0*/  FMNMX R3, R28, R22, !PT ;  /* 0x000000161c037209 */ /* 0x020fe40007800000 */
[----:B------:R-:W-:Y:S01]  /*07d0*/  FADD R31, R2, -12583039 ;  /* 0xcb40007f021f7421 */ /* 0x000fe20000000000 */
[C---:B------:R-:W-:Y:S01]  /*07e0*/  FADD R29, R24.reuse, -12583039 ;  /* 0xcb40007f181d7421 */ /* 0x040fe20000000000 */
[----:B------:R-:W-:Y:S01]  /*07f0*/  SHF.L.U32 R24, R24, 0x17, RZ ;  /* 0x0000001718187819 */ /* 0x000fe200000006ff */
[----:B------:R-:W-:Y:S01]  /*0800*/  FADD R28, R28, -R3 ;  /* 0x800000031c1c7221 */ /* 0x000fe20000000000 */
[----:B------:R-:W-:Y:S01]  /*0810*/  FFMA R31, R32, 1.4426950216293334961, -R31 ;  /* 0x3fb8aa3b201f7823 */ /* 0x000fe2000000081f */
[----:B------:R-:W-:Y:S01]  /*0820*/  FFMA R29, R30, 1.4426950216293334961, -R29 ;  /* 0x3fb8aa3b1e1d7823 */ /* 0x000fe2000000081d */
[----:B0-----:R-:W-:-:S02]  /*0830*/  FFMA R26, R34, R26, R33 ;  /* 0x0000001a221a7223 */ /* 0x001fc40000000021 */
[----:B------:R-:W-:Y:S01]  /*0840*/  FFMA R32, R32, 1.925963033500011079e-08, R31 ;  /* 0x32a5706020207823 */ /* 0x000fe2000000001f */
[-C--:B------:R-:W-:Y:S01]  /*0850*/  FFMA.SAT R31, R28, R15.reuse, 0.5 ;  /* 0x3f0000001c1f7423 */ /* 0x080fe2000000200f */
[----:B------:R-:W-:Y:S01]  /*0860*/  FFMA R29, R30, 1.925963033500011079e-08, R29 ;  /* 0x32a570601e1d7823 */ /* 0x000fe2000000001d */
[----:B------:R-:W-:Y:S02]  /*0870*/  FADD R30, R22, -R3 ;  /* 0x80000003161e7221 */ /* 0x000fe40000000000 */
[-C--:B------:R-:W-:Y:S02]  /*0880*/  FFMA.RM R22, R31, R0.reuse, 12582913 ;  /* 0x4b4000011f167423 */ /* 0x080fe40000004000 */
[----:B------:R-:W-:Y:S01]  /*0890*/  FFMA.SAT R31, R30, R15, 0.5 ;  /* 0x3f0000001e1f7423 */ /* 0x000fe2000000200f */
[----:B------:R-:W0:Y:S01]  /*08a0*/  MUFU.EX2 R29, R29 ;  /* 0x0000001d001d7308 */ /* 0x000e220000000800 */
[----:B------:R-:W-:Y:S02]  /*08b0*/  FADD R15, R22, -12583039 ;  /* 0xcb40007f160f7421 */ /* 0x000fe40000000000 */
[----:B------:R-:W-:-:S02]  /*08c0*/  FFMA.RM R0, R31, R0, 12582913 ;  /* 0x4b4000011f007423 */ /* 0x000fc40000004000 */
[----:B------:R-:W-:-:S03]  /*08d0*/  FFMA R31, R28, 1.4426950216293334961, -R15 ;  /* 0x3fb8aa3b1c1f7823 */ /* 0x000fc6000000080f */
[----:B------:R-:W1:Y:S01]  /*08e0*/  MUFU.EX2 R15, R32 ;  /* 0x00000020000f7308 */ /* 0x000e620000000800 */
[----:B------:R-:W-:Y:S01]  /*08f0*/  FFMA R28, R28, 1.925963033500011079e-08, R31 ;  /* 0x32a570601c1c7823 */ /* 0x000fe2000000001f */
[C---:B------:R-:W-:Y:S01]  /*0900*/  FADD R31, R0.reuse, -12583039 ;  /* 0xcb40007f001f7421 */ /* 0x040fe20000000000 */
[----:B------:R-:W-:-:S03]  /*0910*/  SHF.L.U32 R0, R0, 0x17, RZ ;  /* 0x0000001700007819 */ /* 0x000fc600000006ff */
[----:B------:R-:W-:Y:S02]  /*0920*/  FFMA R31, R30, 1.4426950216293334961, -R31 ;  /* 0x3fb8aa3b1e1f7823 */ /* 0x000fe4000000081f */
[----:B------:R-:W2:Y:S01]  /*0930*/  MUFU.EX2 R28, R28 ;  /* 0x0000001c001c7308 */ /* 0x000ea20000000800 */
[----:B0-----:R-:W-:Y:S01]  /*0940*/  FMUL R29, R24, R29 ;  /* 0x0000001d181d7220 */ /* 0x001fe20000400000 */
[----:B------:R-:W-:Y:S01]  /*0950*/  FFMA R30, R30, 1.925963033500011079e-08, R31 ;  /* 0x32a570601e1e7823 */ /* 0x000fe2000000001f */
[----:B------:R-:W-:Y:S02]  /*0960*/  SHF.L.U32 R31, R22, 0x17, RZ ;  /* 0x00000017161f7819 */ /* 0x000fe400000006ff */
[----:B------:R-:W-:Y:S01]  /*0970*/  FMUL R26, R26, R29 ;  /* 0x0000001d1a1a7220 */ /* 0x000fe20000400000 */
[----:B------:R-:W-:Y:S02]  /*0980*/  SHF.L.U32 R29, R2, 0x17, RZ ;  /* 0x00000017021d7819 */ /* 0x000fe400000006ff */
[----:B------:R-:W0:Y:S03]  /*0990*/  MUFU.EX2 R24, R30 ;  /* 0x0000001e00187308 */ /* 0x000e260000000800 */
[----:B-1----:R-:W-:Y:S01]  /*09a0*/  FFMA R15, R29, R15, R26 ;  /* 0x0000000f1d0f7223 */ /* 0x002fe2000000001a */
[----:B--2---:R-:W-:-:S04]  /*09b0*/  FMUL R2, R31, R28 ;  /* 0x0000001c1f027220 */ /* 0x004fc80000400000 */
[----:B------:R-:W-:-:S04]  /*09c0*/  FMUL R15, R15, R2 ;  /* 0x000000020f0f7220 */ /* 0x000fc80000400000 */
[----:B0-----:R-:W-:Y:S01]  /*09d0*/  FFMA R2, R0, R24, R15 ;  /* 0x0000001800027223 */ /* 0x001fe2000000000f */
[----:B------:R-:W-:Y:S06]  /*09e0*/  @P0 BRA `(.L_x_5) ;  /* 0xfffffff800880947 */ /* 0x000fec000383ffff */
.L_x_4:
[----:B------:R-:W-:Y:S05]  /*09f0*/  BSYNC.RECONVERGENT B1 ;  /* 0x0000000000017941 */ /* 0x000fea0003800200 */
.L_x_3:
[----:B------:R-:W-:Y:S05]  /*0a00*/  @!P1 BRA `(.L_x_2) ;  /* 0x0000000400449947 */ /* 0x000fea0003800000 */
[C---:B------:R-:W-:Y:S01]  /*0a10*/  LOP3.LUT P1, RZ, R20.reuse, 0x60, RZ, 0xc0, !PT ;  /* 0x0000006014ff7812 */ /* 0x040fe2000782c0ff */
[----:B------:R-:W-:Y:S01]  /*0a20*/  BSSY.RECONVERGENT B1, `(.L_x_6) ;  /* 0x0000033000017945 */ /* 0x000fe20003800200 */
[----:B------:R-:W-:-:S11]  /*0a30*/  LOP3.LUT P0, RZ, R20, 0x20, RZ, 0xc0, !PT ;  /* 0x0000002014ff7812 */ /* 0x000fd6000780c0ff */
[----:B------:R-:W-:Y:S05]  /*0a40*/  @!P1 BRA `(.L_x_7) ;  /* 0x0000000000c09947 */ /* 0x000fea0003800000 */
[----:B0-----:R-:W-:Y:S01]  /*0a50*/  R2UR UR4, R18 ;  /* 0x00000000120472ca */ /* 0x001fe200000e0000 */
[----:B------:R-:W-:Y:S01]  /*0a60*/  IMAD.WIDE.U32 R12, R11, 0x4, R4 ;  /* 0x000000040b0c7825 */ /* 0x000fe200078e0004 */
[----:B------:R-:W-:-:S13]  /*0a70*/  R2UR UR5, R19 ;  /* 0x00000000130572ca */ /* 0x000fda00000e0000 */
[----:B------:R-:W2:Y:S04]  /*0a80*/  LDG.E R24, desc[UR4][R12.64] ;  /* 0x000000040c187981 */ /* 0x000ea8000c1e1900 */
[----:B------:R-:W3:Y:S01]  /*0a90*/  LDG.E R30, desc[UR4][R12.64+0x80] ;  /* 0x000080040c1e7981 */ /* 0x000ee2000c1e1900 */
[----:B------:R-:W-:Y:S01]  /*0aa0*/  HFMA2 R15, -RZ, RZ, 0.96630859375, -0.0022525787353515625 ;  /* 0x3bbb989dff0f7431 */ /* 0x000fe200000001ff */
[----:B------:R-:W-:Y:S02]  /*0ab0*/  MOV R22, 0x437c0000 ;  /* 0x437c000000167802 */ /* 0x000fe40000000f00 */
[----:B------:R-:W-:Y:S02]  /*0ac0*/  IADD3 R11, PT, PT, R11, 0x40, RZ ;  /* 0x000000400b0b7810 */ /* 0x000fe40007ffe0ff */
[----:B--2---:R-:W-:-:S05]  /*0ad0*/  FMNMX R26, R3, R24, !PT ;  /* 0x00000018031a7209 */ /* 0x004fca0007800000 */
[--C-:B------:R-:W-:Y:S01]  /*0ae0*/  FADD R28, R3, -R26.reuse ;  /* 0x8000001a031c7221 */ /* 0x100fe20000000000 */
[----:B------:R-:W-:-:S03]  /*0af0*/  FADD R24, R24, -R26 ;  /* 0x8000001a18187221 */ /* 0x000fc60000000000 */
[-C--:B------:R-:W-:Y:S01]  /*0b00*/  FFMA.SAT R3, R28, R15.reuse, 0.5 ;  /* 0x3f0000001c037423 */ /* 0x080fe2000000200f */
[----:B------:R-:W-:-:S03]  /*0b10*/  FFMA.SAT R31, R24, R15, 0.5 ;  /* 0x3f000000181f7423 */ /* 0x000fc6000000200f */
[----:B------:R-:W-:Y:S01]  /*0b20*/  FFMA.RM R14, R3, R22, 12582913 ;  /* 0x4b400001030e7423 */ /* 0x000fe20000004016 */
[----:B---3--:R-:W-:Y:S01]  /*0b30*/  FMNMX R3, R26, R30, !PT ;  /* 0x0000001e1a037209 */ /* 0x008fe20007800000 */
[----:B------:R-:W-:Y:S02]  /*0b40*/  FFMA.RM R0, R31, R22, 12582913 ;  /* 0x4b4000011f007423 */ /* 0x000fe40000004016 */
[----:B------:R-:W-:Y:S02]  /*0b50*/  FADD R29, R14, -12583039 ;  /* 0xcb40007f0e1d7421 */ /* 0x000fe40000000000 */
[----:B------:R-:W-:Y:S01]  /*0b60*/  FADD R12, R26, -R3 ;  /* 0x800000031a0c7221 */ /* 0x000fe20000000000 */
[----:B------:R-:W-:Y:S01]  /*0b70*/  FADD R13, R0, -12583039 ;  /* 0xcb40007f000d7421 */ /* 0x000fe20000000000 */
[----:B------:R-:W-:Y:S01]  /*0b80*/  FFMA R29, R28, 1.4426950216293334961, -R29 ;  /* 0x3fb8aa3b1c1d7823 */ /* 0x000fe2000000081d */
[----:B------:R-:W-:Y:S01]  /*0b90*/  FADD R26, R30, -R3 ;  /* 0x800000031e1a7221 */ /* 0x000fe20000000000 */
[----:B------:R-:W-:-:S02]  /*0ba0*/  FFMA.SAT R31, R12, R15, 0.5 ;  /* 0x3f0000000c1f7423 */ /* 0x000fc4000000200f */
[----:B------:R-:W-:Y:S01]  /*0bb0*/  FFMA R28, R28, 1.925963033500011079e-08, R29 ;  /* 0x32a570601c1c7823 */ /* 0x000fe2000000001d */
[----:B------:R-:W-:Y:S01]  /*0bc0*/  FFMA R29, R24, 1.4426950216293334961, -R13 ;  /* 0x3fb8aa3b181d7823 */ /* 0x000fe2000000080d */
[-C--:B------:R-:W-:Y:S01]  /*0bd0*/  FFMA.RM R13, R31, R22.reuse, 12582913 ;  /* 0x4b4000011f0d7423 */ /* 0x080fe20000004016 */
[----:B------:R-:W-:Y:S02]  /*0be0*/  FFMA.SAT R31, R26, R15, 0.5 ;  /* 0x3f0000001a1f7423 */ /* 0x000fe4000000200f */
[----:B------:R-:W-:Y:S01]  /*0bf0*/  FFMA R15, R24, 1.925963033500011079e-08, R29 ;  /* 0x32a57060180f7823 */ /* 0x000fe2000000001d */
[----:B------:R-:W-:Y:S01]  /*0c00*/  FADD R29, R13, -12583039 ;  /* 0xcb40007f0d1d7421 */ /* 0x000fe20000000000 */
[----:B------:R-:W0:Y:S01]  /*0c10*/  MUFU.EX2 R28, R28 ;  /* 0x0000001c001c7308 */ /* 0x000e220000000800 */
[----:B------:R-:W-:Y:S01]  /*0c20*/  FFMA.RM R22, R31, R22, 12582913 ;  /* 0x4b4000011f167423 */ /* 0x000fe20000004016 */
[----:B------:R-:W-:Y:S01]  /*0c30*/  SHF.L.U32 R13, R13, 0x17, RZ ;  /* 0x000000170d0d7819 */ /* 0x000fe200000006ff */
[----:B------:R-:W-:-:S02]  /*0c40*/  FFMA R29, R12, 1.4426950216293334961, -R29 ;  /* 0x3fb8aa3b0c1d7823 */ /* 0x000fc4000000081d */
[----:B------:R-:W-:Y:S02]  /*0c50*/  FADD R31, R22, -12583039 ;  /* 0xcb40007f161f7421 */ /* 0x000fe40000000000 */
[----:B------:R-:W-:Y:S01]  /*0c60*/  FFMA R12, R12, 1.925963033500011079e-08, R29 ;  /* 0x32a570600c0c7823 */ /* 0x000fe2000000001d */
[----:B------:R-:W1:Y:S01]  /*0c70*/  MUFU.EX2 R15, R15 ;  /* 0x0000000f000f7308 */ /* 0x000e620000000800 */
[----:B------:R-:W-:Y:S01]  /*0c80*/  FFMA R31, R26, 1.4426950216293334961, -R31 ;  /* 0x3fb8aa3b1a1f7823 */ /* 0x000fe2000000081f */
[----:B------:R-:W-:-:S03]  /*0c90*/  SHF.L.U32 R29, R14, 0x17, RZ ;  /* 0x000000170e1d7819 */ /* 0x000fc600000006ff */
[----:B------:R-:W-:-:S03]  /*0ca0*/  FFMA R31, R26, 1.925963033500011079e-08, R31 ;  /* 0x32a570601a1f7823 */ /* 0x000fc6000000001f */
[----:B------:R-:W2:Y:S01]  /*0cb0*/  MUFU.EX2 R12, R12 ;  /* 0x0000000c000c7308 */ /* 0x000ea20000000800 */
[----:B0-----:R-:W-:-:S04]  /*0cc0*/  FMUL R29, R29, R28 ;  /* 0x0000001c1d1d7220 */ /* 0x001fc80000400000 */
[----:B------:R-:W-:Y:S01]  /*0cd0*/  FMUL R2, R2, R29 ;  /* 0x0000001d02027220 */ /* 0x000fe20000400000 */
[----:B------:R-:W-:Y:S02]  /*0ce0*/  SHF.L.U32 R29, R0, 0x17, RZ ;  /* 0x00000017001d7819 */ /* 0x000fe400000006ff */
[----:B------:R-:W0:Y:S03]  /*0cf0*/  MUFU.EX2 R31, R31 ;  /* 0x0000001f001f7308 */ /* 0x000e260000000800 */
[----:B-1----:R-:W-:Y:S01]  /*0d00*/  FFMA R2, R29, R15, R2 ;  /* 0x0000000f1d027223 */ /* 0x002fe20000000002 */
[----:B------:R-:W-:Y:S01]  /*0d10*/  SHF.L.U32 R15, R22, 0x17, RZ ;  /* 0x00000017160f7819 */ /* 0x000fe200000006ff */
[----:B--2---:R-:W-:-:S04]  /*0d20*/  FMUL R13, R13, R12 ;  /* 0x0000000c0d0d7220 */ /* 0x004fc80000400000 */
[----:B------:R-:W-:-:S04]  /*0d30*/  FMUL R2, R2, R13 ;  /* 0x0000000d02027220 */ /* 0x000fc80000400000 */
[----:B0-----:R-:W-:-:S07]  /*0d40*/  FFMA R2, R15, R31, R2 ;  /* 0x0000001f0f027223 */ /* 0x001fce0000000002 */
.L_x_7:
[----:B------:R-:W-:Y:S05]  /*0d50*/  BSYNC.RECONVERGENT B1 ;  /* 0x0000000000017941 */ /* 0x000fea0003800200 */
.L_x_6:
[----:B------:R-:W-:Y:S05]  /*0d60*/  @P0 BRA `(.L_x_2) ;  /* 0x00000000006c0947 */ /* 0x000fea0003800000 */
[----:B0-----:R-:W-:Y:S01]  /*0d70*/  R2UR UR4, R18 ;  /* 0x00000000120472ca */ /* 0x001fe200000e0000 */
[----:B------:R-:W-:Y:S01]  /*0d80*/  IMAD.WIDE.U32 R12, R11, 0x4, R4 ;  /* 0x000000040b0c7825 */ /* 0x000fe200078e0004 */
[----:B------:R-:W-:-:S13]  /*0d90*/  R2UR UR5, R19 ;  /* 0x00000000130572ca */ /* 0x000fda00000e0000 */
[----:B------:R-:W2:Y:S01]  /*0da0*/  LDG.E R12, desc[UR4][R12.64] ;  /* 0x000000040c0c7981 */ /* 0x000ea2000c1e1900 */
[----:B------:R-:W-:Y:S01]  /*0db0*/  HFMA2 R22, -RZ, RZ, 0.96630859375, -0.0022525787353515625 ;  /* 0x3bbb989dff167431 */ /* 0x000fe200000001ff */
[----:B------:R-:W-:Y:S02]  /*0dc0*/  MOV R24, 0x437c0000 ;  /* 0x437c000000187802 */ /* 0x000fe40000000f00 */
[----:B--2---:R-:W-:-:S05]  /*0dd0*/  FMNMX R0, R3, R12, !PT ;  /* 0x0000000c03007209 */ /* 0x004fca0007800000 */
[--C-:B------:R-:W-:Y:S01]  /*0de0*/  FADD R3, R3, -R0.reuse ;  /* 0x8000000003037221 */ /* 0x100fe20000000000 */
[----:B------:R-:W-:-:S03]  /*0df0*/  FADD R15, R12, -R0 ;  /* 0x800000000c0f7221 */ /* 0x000fc60000000000 */
[-C--:B------:R-:W-:Y:S01]  /*0e00*/  FFMA.SAT R11, R3, R22.reuse, 0.5 ;  /* 0x3f000000030b7423 */ /* 0x080fe20000002016 */
[----:B------:R-:W-:-:S03]  /*0e10*/  FFMA.SAT R22, R15, R22, 0.5 ;  /* 0x3f0000000f167423 */ /* 0x000fc60000002016 */
[-C--:B------:R-:W-:Y:S01]  /*0e20*/  FFMA.RM R11, R11, R24.reuse, 12582913 ;  /* 0x4b4000010b0b7423 */ /* 0x080fe20000004018 */
[----:B------:R-:W-:-:S03]  /*0e30*/  FFMA.RM R22, R22, R24, 12582913 ;  /* 0x4b40000116167423 */ /* 0x000fc60000004018 */
[C---:B------:R-:W-:Y:S01]  /*0e40*/  FADD R14, R11.reuse, -12583039 ;  /* 0xcb40007f0b0e7421 */ /* 0x040fe20000000000 */
[C---:B------:R-:W-:Y:S01]  /*0e50*/  FADD R12, R22.reuse, -12583039 ;  /* 0xcb40007f160c7421 */ /* 0x040fe20000000000 */
[----:B------:R-:W-:Y:S02]  /*0e60*/  SHF.L.U32 R11, R11, 0x17, RZ ;  /* 0x000000170b0b7819 */ /* 0x000fe400000006ff */
[----:B------:R-:W-:Y:S01]  /*0e70*/  FFMA R14, R3, 1.4426950216293334961, -R14 ;  /* 0x3fb8aa3b030e7823 */ /* 0x000fe2000000080e */
[----:B------:R-:W-:Y:S01]  /*0e80*/  FFMA R12, R15, 1.4426950216293334961, -R12 ;  /* 0x3fb8aa3b0f0c7823 */ /* 0x000fe2000000080c */
[----:B------:R-:W-:Y:S02]  /*0e90*/  SHF.L.U32 R13, R22, 0x17, RZ ;  /* 0x00000017160d7819 */ /* 0x000fe400000006ff */
[----:B------:R-:W-:Y:S01]  /*0ea0*/  FFMA R14, R3, 1.925963033500011079e-08, R14 ;  /* 0x32a57060030e7823 */ /* 0x000fe2000000000e */
[----:B------:R-:W-:Y:S01]  /*0eb0*/  FFMA R12, R15, 1.925963033500011079e-08, R12 ;  /* 0x32a570600f0c7823 */ /* 0x000fe2000000000c */
[----:B------:R-:W-:-:S04]  /*0ec0*/  MOV R3, R0 ;  /* 0x0000000000037202 */ /* 0x000fc80000000f00 */
[----:B------:R-:W0:Y:S08]  /*0ed0*/  MUFU.EX2 R14, R14 ;  /* 0x0000000e000e7308 */ /* 0x000e300000000800 */
[----:B------:R-:W1:Y:S01]  /*0ee0*/  MUFU.EX2 R12, R12 ;  /* 0x0000000c000c7308 */ /* 0x000e620000000800 */
[----:B0-----:R-:W-:-:S04]  /*0ef0*/  FMUL R11, R11, R14 ;  /* 0x0000000e0b0b7220 */ /* 0x001fc80000400000 */
[----:B------:R-:W-:-:S04]  /*0f00*/  FMUL R2, R2, R11 ;  /* 0x0000000b02027220 */ /* 0x000fc80000400000 */
[----:B-1----:R-:W-:-:S07]  /*0f10*/  FFMA R2, R13, R12, R2 ;  /* 0x0000000c0d027223 */ /* 0x002fce0000000002 */
.L_x_2:
[----:B------:R-:W-:Y:S05]  /*0f20*/  BSYNC.RECONVERGENT B0 ;  /* 0x0000000000007941 */ /* 0x000fea0003800200 */
.L_x_1:
[----:B------:R-:W-:-:S03]  /*0f30*/  UMOV UR4, 0xffffffff ;  /* 0xffffffff00047882 */ /* 0x000fc60000000000 */
[----:B------:R-:W-:Y:S05]  /*0f40*/  BRA.DIV UR4, `(.L_x_8) ;  /* 0x0000001a04887947 */ /* 0x000fea000b800000 */
[----:B------:R1:W2:Y:S01]  /*0f50*/  SHFL.BFLY PT, R0, R3, 0x10, 0x1f ;  /* 0x0e001f0003007f89 */ /* 0x0002a200000e0000 */
[----:B------:R-:W-:-:S03]  /*0f60*/  NOP ;  /* 0x0000000000007918 */ /* 0x000fc60000000000 */
[----:B------:R1:W3:Y:S02]  /*0f70*/  SHFL.BFLY PT, R14, R2, 0x10, 0x1f ;  /* 0x0e001f00020e7f89 */ /* 0x0002e400000e0000 */
.L_x_52:
[----:B--2---:R-:W-:Y:S01]  /*0f80*/  FSETP.GEU.AND P0, PT, R3, R0, PT ;  /* 0x000000000300720b */ /* 0x004fe20003f0e000 */
[----:B------:R-:W-:Y:S01]  /*0f90*/  BSSY.RECONVERGENT B0, `(.L_x_9) ;  /* 0x000001a000007945 */ /* 0x000fe20003800200 */
[----:B------:R-:W-:Y:S01]  /*0fa0*/  HFMA2 R24, -RZ, RZ, 0.96630859375, -0.0022525787353515625 ;  /* 0x3bbb989dff187431 */ /* 0x000fe200000001ff */
[----:B------:R-:W-:-:S10]  /*0fb0*/  MOV R22, 0x437c0000 ;  /* 0x437c000000167802 */ /* 0x000fd40000000f00 */
[----:B------:R-:W-:Y:S05]  /*0fc0*/  @P0 BRA `(.L_x_10) ;  /* 0x00000000002c0947 */ /* 0x000fea0003800000 */
[----:B-1----:R-:W-:-:S04]  /*0fd0*/  FADD R3, -R0, R3 ;  /* 0x0000000300037221 */ /* 0x002fc80000000100 */
[----:B------:R-:W-:-:S04]  /*0fe0*/  FFMA.SAT R11, R3, R24, 0.5 ;  /* 0x3f000000030b7423 */ /* 0x000fc80000002018 */
[----:B------:R-:W-:-:S04]  /*0ff0*/  FFMA.RM R11, R11, R22, 12582913 ;  /* 0x4b4000010b0b7423 */ /* 0x000fc80000004016 */
[C---:B------:R-:W-:Y:S01]  /*1000*/  FADD R12, R11.reuse, -12583039 ;  /* 0xcb40007f0b0c7421 */ /* 0x040fe20000000000 */
[----:B------:R-:W-:-:S03]  /*1010*/  SHF.L.U32 R11, R11, 0x17, RZ ;  /* 0x000000170b0b7819 */ /* 0x000fc600000006ff */
[----:B------:R-:W-:-:S04]  /*1020*/  FFMA R12, R3, 1.4426950216293334961, -R12 ;  /* 0x3fb8aa3b030c7823 */ /* 0x000fc8000000080c */
[----:B------:R-:W-:-:S06]  /*1030*/  FFMA R12, R3, 1.925963033500011079e-08, R12 ;  /* 0x32a57060030c7823 */ /* 0x000fcc000000000c */
[----:B------:R-:W1:Y:S02]  /*1040*/  MUFU.EX2 R12, R12 ;  /* 0x0000000c000c7308 */ /* 0x000e640000000800 */
[----:B-1----:R-:W-:-:S04]  /*1050*/  FMUL R11, R11, R12 ;  /* 0x0000000c0b0b7220 */ /* 0x002fc80000400000 */
[----:B------:R-:W-:Y:S01]  /*1060*/  FMUL R2, R2, R11 ;  /* 0x0000000b02027220 */ /* 0x000fe20000400000 */
[----:B------:R-:W-:Y:S06]  /*1070*/  BRA `(.L_x_11) ;  /* 0x00000000002c7947 */ /* 0x000fec0003800000 */
.L_x_10:
[----:B------:R-:W-:-:S04]  /*1080*/  FADD R11, R0, -R3 ;  /* 0x80000003000b7221 */ /* 0x000fc80000000000 */
[----:B------:R-:W-:-:S04]  /*1090*/  FFMA.SAT R13, R11, R24, 0.5 ;  /* 0x3f0000000b0d7423 */ /* 0x000fc80000002018 */
[----:B------:R-:W-:-:S04]  /*10a0*/  FFMA.RM R13, R13, R22, 12582913 ;  /* 0x4b4000010d0d7423 */ /* 0x000fc80000004016 */
[C---:B------:R-:W-:Y:S01]  /*10b0*/  FADD R0, R13.reuse, -12583039 ;  /* 0xcb40007f0d007421 */ /* 0x040fe20000000000 */
[----:B------:R-:W-:-:S03]  /*10c0*/  SHF.L.U32 R13, R13, 0x17, RZ ;  /* 0x000000170d0d7819 */ /* 0x000fc600000006ff */
[----:B------:R-:W-:-:S04]  /*10d0*/  FFMA R0, R11, 1.4426950216293334961, -R0 ;  /* 0x3fb8aa3b0b007823 */ /* 0x000fc80000000800 */
[----:B------:R-:W-:-:S04]  /*10e0*/  FFMA R11, R11, 1.925963033500011079e-08, R0 ;  /* 0x32a570600b0b7823 */ /* 0x000fc80000000000 */
[----:B------:R-:W2:Y:S02]  /*10f0*/  MUFU.EX2 R0, R11 ;  /* 0x0000000b00007308 */ /* 0x000ea40000000800 */
[----:B--2---:R-:W-:Y:S01]  /*1100*/  FMUL R13, R13, R0 ;  /* 0x000000000d0d7220 */ /* 0x004fe20000400000 */
[----:B------:R-:W-:-:S03]  /*1110*/  MOV R0, R3 ;  /* 0x0000000300007202 */ /* 0x000fc60000000f00 */
[----:B---3--:R-:W-:-:S07]  /*1120*/  FMUL R14, R14, R13 ;  /* 0x0000000d0e0e7220 */ /* 0x008fce0000400000 */
.L_x_11:
[----:B------:R-:W-:Y:S05]  /*1130*/  BSYNC.RECONVERGENT B0 ;  /* 0x0000000000007941 */ /* 0x000fea0003800200 */
.L_x_9:
[----:B------:R-:W-:Y:S01]  /*1140*/  UMOV UR4, 0xffffffff ;  /* 0xffffffff00047882 */ /* 0x000fe20000000000 */
[----:B-1-3--:R-:W-:Y:S02]  /*1150*/  FADD R2, R14, R2 ;  /* 0x000000020e027221 */ /* 0x00afe40000000000 */
[----:B------:R-:W-:Y:S05]  /*1160*/  BRA.DIV UR4, `(.L_x_12) ;  /* 0x0000001a044c7947 */ /* 0x000fea000b800000 */
[----:B------:R1:W2:Y:S01]  /*1170*/  SHFL.BFLY PT, R14, R2, 0x8, 0x1f ;  /* 0x0d001f00020e7f89 */ /* 0x0002a200000e0000 */
[----:B------:R-:W-:-:S03]  /*1180*/  NOP ;  /* 0x0000000000007918 */ /* 0x000fc60000000000 */
[----:B------:R1:W3:Y:S02]  /*1190*/  SHFL.BFLY PT, R3, R0, 0x8, 0x1f ;  /* 0x0d001f0000037f89 */ /* 0x0002e400000e0000 */
.L_x_57:
[----:B---3--:R-:W-:Y:S01]  /*11a0*/  FSETP.GEU.AND P0, PT, R0, R3, PT ;  /* 0x000000030000720b */ /* 0x008fe20003f0e000 */
[----:B------:R-:W-:-:S12]  /*11b0*/  BSSY.RECONVERGENT B0, `(.L_x_13) ;  /* 0x0000018000007945 */ /* 0x000fd80003800200 */
[----:B------:R-:W-:Y:S05]  /*11c0*/  @!P0 BRA `(.L_x_14) ;  /* 0x00000000002c8947 */ /* 0x000fea0003800000 */
[----:B------:R-:W-:-:S04]  /*11d0*/  FADD R3, -R0, R3 ;  /* 0x0000000300037221 */ /* 0x000fc80000000100 */
[----:B------:R-:W-:-:S04]  /*11e0*/  FFMA.SAT R11, R3, R24, 0.5 ;  /* 0x3f000000030b7423 */ /* 0x000fc80000002018 */
[----:B------:R-:W-:-:S04]  /*11f0*/  FFMA.RM R11, R11, R22, 12582913 ;  /* 0x4b4000010b0b7423 */ /* 0x000fc80000004016 */
[C---:B------:R-:W-:Y:S01]  /*1200*/  FADD R12, R11.reuse, -12583039 ;  /* 0xcb40007f0b0c7421 */ /* 0x040fe20000000000 */
[----:B------:R-:W-:-:S03]  /*1210*/  SHF.L.U32 R11, R11, 0x17, RZ ;  /* 0x000000170b0b7819 */ /* 0x000fc600000006ff */
[----:B------:R-:W-:-:S04]  /*1220*/  FFMA R12, R3, 1.4426950216293334961, -R12 ;  /* 0x3fb8aa3b030c7823 */ /* 0x000fc8000000080c */
[----:B------:R-:W-:-:S06]  /*1230*/  FFMA R12, R3, 1.925963033500011079e-08, R12 ;  /* 0x32a57060030c7823 */ /* 0x000fcc000000000c */
[----:B------:R-:W3:Y:S02]  /*1240*/  MUFU.EX2 R12, R12 ;  /* 0x0000000c000c7308 */ /* 0x000ee40000000800 */
[----:B---3--:R-:W-:-:S04]  /*1250*/  FMUL R11, R11, R12 ;  /* 0x0000000c0b0b7220 */ /* 0x008fc80000400000 */
[----:B--2---:R-:W-:Y:S01]  /*1260*/  FMUL R14, R14, R11 ;  /* 0x0000000b0e0e7220 */ /* 0x004fe20000400000 */
[----:B------:R-:W-:Y:S06]  /*1270*/  BRA `(.L_x_15) ;  /* 0x00000000002c7947 */ /* 0x000fec0003800000 */
.L_x_14:
[----:B------:R-:W-:-:S04]  /*1280*/  FADD R11, R0, -R3 ;  /* 0x80000003000b7221 */ /* 0x000fc80000000000 */
[----:B------:R-:W-:-:S04]  /*1290*/  FFMA.SAT R13, R11, R24, 0.5 ;  /* 0x3f0000000b0d7423 */ /* 0x000fc80000002018 */
[----:B------:R-:W-:-:S04]  /*12a0*/  FFMA.RM R13, R13, R22, 12582913 ;  /* 0x4b4000010d0d7423 */ /* 0x000fc80000004016 */
[C---:B-1----:R-:W-:Y:S01]  /*12b0*/  FADD R0, R13.reuse, -12583039 ;  /* 0xcb40007f0d007421 */ /* 0x042fe20000000000 */
[----:B------:R-:W-:-:S03]  /*12c0*/  SHF.L.U32 R13, R13, 0x17, RZ ;  /* 0x000000170d0d7819 */ /* 0x000fc600000006ff */
[----:B------:R-:W-:-:S04]  /*12d0*/  FFMA R0, R11, 1.4426950216293334961, -R0 ;  /* 0x3fb8aa3b0b007823 */ /* 0x000fc80000000800 */
[----:B------:R-:W-:-:S04]  /*12e0*/  FFMA R11, R11, 1.925963033500011079e-08, R0 ;  /* 0x32a570600b0b7823 */ /* 0x000fc80000000000 */
[----:B------:R-:W1:Y:S02]  /*12f0*/  MUFU.EX2 R0, R11 ;  /* 0x0000000b00007308 */ /* 0x000e640000000800 */
[----:B-1----:R-:W-:Y:S01]  /*1300*/  FMUL R13, R13, R0 ;  /* 0x000000000d0d7220 */ /* 0x002fe20000400000 */
[----:B------:R-:W-:-:S03]  /*1310*/  MOV R0, R3 ;  /* 0x0000000300007202 */ /* 0x000fc60000000f00 */
[----:B------:R-:W-:-:S07]  /*1320*/  FMUL R2, R2, R13 ;  /* 0x0000000d02027220 */ /* 0x000fce0000400000 */
.L_x_15:
[----:B------:R-:W-:Y:S05]  /*1330*/  BSYNC.RECONVERGENT B0 ;  /* 0x0000000000007941 */ /* 0x000fea0003800200 */
.L_x_13:
[----:B------:R-:W-:Y:S01]  /*1340*/  UMOV UR4, 0xffffffff ;  /* 0xffffffff00047882 */ /* 0x000fe20000000000 */
[----:B-12---:R-:W-:Y:S02]  /*1350*/  FADD R2, R14, R2 ;  /* 0x000000020e027221 */ /* 0x006fe40000000000 */
[----:B------:R-:W-:Y:S05]  /*1360*/  BRA.DIV UR4, `(.L_x_16) ;  /* 0x0000001a04187947 */ /* 0x000fea000b800000 */
[----:B------:R1:W2:Y:S01]  /*1370*/  SHFL.BFLY PT, R14, R2, 0x4, 0x1f ;  /* 0x0c801f00020e7f89 */ /* 0x0002a200000e0000 */
[----:B------:R-:W-:-:S03]  /*1380*/  NOP ;  /* 0x0000000000007918 */ /* 0x000fc60000000000 */
[----:B------:R1:W3:Y:S02]  /*1390*/  SHFL.BFLY PT, R3, R0, 0x4, 0x1f ;  /* 0x0c801f0000037f89 */ /* 0x0002e400000e0000 */
.L_x_62:
        /* <DEDUP_REMOVED lines=14> */
.L_x_18:
        /* <DEDUP_REMOVED lines=11> */
.L_x_19:
[----:B------:R-:W-:Y:S05]  /*1530*/  BSYNC.RECONVERGENT B0 ;  /* 0x0000000000007941 */ /* 0x000fea0003800200 */
.L_x_17:
[----:B------:R-:W-:Y:S01]  /*1540*/  UMOV UR4, 0xffffffff ;  /* 0xffffffff00047882 */ /* 0x000fe20000000000 */
[----:B-12---:R-:W-:Y:S02]  /*1550*/  FADD R2, R14, R2 ;  /* 0x000000020e027221 */ /* 0x006fe40000000000 */
[----:B------:R-:W-:Y:S05]  /*1560*/  BRA.DIV UR4, `(.L_x_20) ;  /* 0x0000001604e47947 */ /* 0x000fea000b800000 */
[----:B------:R1:W2:Y:S01]  /*1570*/  SHFL.BFLY PT, R14, R2, 0x2, 0x1f ;  /* 0x0c401f00020e7f89 */ /* 0x0002a200000e0000 */
[----:B------:R-:W-:-:S03]  /*1580*/  NOP ;  /* 0x0000000000007918 */ /* 0x000fc60000000000 */
[----:B------:R1:W3:Y:S02]  /*1590*/  SHFL.BFLY PT, R3, R0, 0x2, 0x1f ;  /* 0x0c401f0000037f89 */ /* 0x0002e400000e0000 */
.L_x_67:
        /* <DEDUP_REMOVED lines=14> */
.L_x_22:
        /* <DEDUP_REMOVED lines=11> */
.L_x_23:
[----:B------:R-:W-:Y:S05]  /*1730*/  BSYNC.RECONVERGENT B0 ;  /* 0x0000000000007941 */ /* 0x000fea0003800200 */
.L_x_21:
[----:B------:R-:W-:Y:S01]  /*1740*/  UMOV UR4, 0xffffffff ;  /* 0xffffffff00047882 */ /* 0x000fe20000000000 */
[----:B-12---:R-:W-:Y:S02]  /*1750*/  FADD R2, R14, R2 ;  /* 0x000000020e027221 */ /* 0x006fe40000000000 */
[----:B------:R-:W-:Y:S05]  /*1760*/  BRA.DIV UR4, `(.L_x_24) ;  /* 0x0000001604b07947 */ /* 0x000fea000b800000 */
[----:B------:R1:W2:Y:S01]  /*1770*/  SHFL.BFLY PT, R14, R2, 0x1, 0x1f ;  /* 0x0c201f00020e7f89 */ /* 0x0002a200000e0000 */
[----:B------:R-:W-:-:S03]  /*1780*/  NOP ;  /* 0x0000000000007918 */ /* 0x000fc60000000000 */
[----:B------:R1:W3:Y:S02]  /*1790*/  SHFL.BFLY PT, R3, R0, 0x1, 0x1f ;  /* 0x0c201f0000037f89 */ /* 0x0002e400000e0000 */
.L_x_72:
        /* <DEDUP_REMOVED lines=14> */
.L_x_26:
        /* <DEDUP_REMOVED lines=11> */
.L_x_27:
[----:B------:R-:W-:Y:S05]  /*1930*/  BSYNC.RECONVERGENT B0 ;  /* 0x0000000000007941 */ /* 0x000fea0003800200 */
.L_x_25:
[----:B------:R-:W-:Y:S01]  /*1940*/  ISETP.GE.AND P0, PT, R27, R7, PT ;  /* 0x000000071b00720c */ /* 0x000fe20003f06270 */
[----:B------:R-:W-:Y:S01]  /*1950*/  BSSY.RECONVERGENT B0, `(.L_x_28) ;  /* 0x00000ff000007945 */ /* 0x000fe20003800200 */
[----:B--2---:R-:W-:-:S11]  /*1960*/  FADD R7, R14, R2 ;  /* 0x000000020e077221 */ /* 0x004fd60000000000 */
[----:B------:R-:W-:Y:S05]  /*1970*/  @P0 BRA `(.L_x_29) ;  /* 0x0000000c00f00947 */ /* 0x000fea0003800000 */
[----:B------:R-:W-:Y:S01]  /*1980*/  ISETP.NE.AND P0, PT, R10, RZ, PT ;  /* 0x000000ff0a00720c */ /* 0x000fe20003f05270 */
[----:B------:R-:W-:Y:S01]  /*1990*/  BSSY.RECONVERGENT B1, `(.L_x_30) ;  /* 0x000006d000017945 */ /* 0x000fe20003800200 */
[----:B------:R-:W-:-:S11]  /*19a0*/  MOV R11, R27 ;  /* 0x0000001b000b7202 */ /* 0x000fd60000000f00 */
[----:B------:R-:W-:Y:S05]  /*19b0*/  @!P0 BRA `(.L_x_31) ;  /* 0x0000000400a88947 */ /* 0x000fea0003800000 */
[----:B0-----:R-:W-:Y:S02]  /*19c0*/  R2UR UR4, R18 ;  /* 0x00000000120472ca */ /* 0x001fe400000e0000 */
[----:B------:R-:W-:Y:S02]  /*19d0*/  R2UR UR5, R19 ;  /* 0x00000000130572ca */ /* 0x000fe400000e0000 */
[----:B------:R-:W-:-:S04]  /*19e0*/  LEA R12, P0, R27, R4, 0x2 ;  /* 0x000000041b0c7211 */ /* 0x000fc800078010ff */
[----:B------:R-:W-:-:S07]  /*19f0*/  LEA.HI.X R13, R27, R5, RZ, 0x2, P0 ;  /* 0x000000051b0d7211 */ /* 0x000fce00000f14ff */
[----:B------:R-:W2:Y:S01]  /*1a00*/  LDG.E R3, desc[UR4][R12.64] ;  /* 0x000000040c037981 */ /* 0x000ea2000c1e1900 */
[----:B------:R-:W0:Y:S01]  /*1a10*/  MUFU.RCP R14, R7 ;  /* 0x00000007000e7308 */ /* 0x000e220000001000 */
[----:B------:R-:W-:Y:S01]  /*1a20*/  BSSY.RECONVERGENT B2, `(.L_x_32) ;  /* 0x0000016000027945 */ /* 0x000fe20003800200 */
[----:B------:R-:W-:Y:S01]  /*1a30*/  ISETP.NE.AND P3, PT, R10, 0x1, PT ;  /* 0x000000010a00780c */ /* 0x000fe20003f65270 */
[----:B0-----:R-:W-:-:S04]  /*1a40*/  FFMA R15, R14, -R7, 1 ;  /* 0x3f8000000e0f7423 */ /* 0x001fc80000000807 */
[----:B------:R-:W-:Y:S01]  /*1a50*/  FFMA R15, R14, R15, R14 ;  /* 0x0000000f0e0f7223 */ /* 0x000fe2000000000e */
[----:B--2---:R-:W-:-:S04]  /*1a60*/  FADD R3, R3, -R0 ;  /* 0x8000000003037221 */ /* 0x004fc80000000000 */
[----:B------:R-:W-:-:S04]  /*1a70*/  FFMA.SAT R11, R3, R24, 0.5 ;  /* 0x3f000000030b7423 */ /* 0x000fc80000002018 */
[----:B------:R-:W-:-:S04]  /*1a80*/  FFMA.RM R11, R11, R22, 12582913 ;  /* 0x4b4000010b0b7423 */ /* 0x000fc80000004016 */
[----:B-1----:R-:W-:-:S04]  /*1a90*/  FADD R2, R11, -12583039 ;  /* 0xcb40007f0b027421 */ /* 0x002fc80000000000 */
[----:B------:R-:W-:-:S04]  /*1aa0*/  FFMA R2, R3, 1.4426950216293334961, -R2 ;  /* 0x3fb8aa3b03027823 */ /* 0x000fc80000000802 */
[----:B------:R-:W-:Y:S01]  /*1ab0*/  FFMA R3, R3, 1.925963033500011079e-08, R2 ;  /* 0x32a5706003037823 */ /* 0x000fe20000000002 */
[----:B------:R-:W-:-:S05]  /*1ac0*/  SHF.L.U32 R2, R11, 0x17, RZ ;  /* 0x000000170b027819 */ /* 0x000fca00000006ff */
[----:B------:R-:W0:Y:S02]  /*1ad0*/  MUFU.EX2 R3, R3 ;  /* 0x0000000300037308 */ /* 0x000e240000000800 */
[----:B0-----:R-:W-:-:S06]  /*1ae0*/  FMUL R2, R2, R3 ;  /* 0x0000000302027220 */ /* 0x001fcc0000400000 */
[----:B------:R-:W0:Y:S01]  /*1af0*/  FCHK P0, R2, R7 ;  /* 0x0000000702007302 */ /* 0x000e220000000000 */
[----:B------:R-:W-:-:S04]  /*1b00*/  FFMA R14, R2, R15, RZ ;  /* 0x0000000f020e7223 */ /* 0x000fc800000000ff */
[----:B------:R-:W-:-:S04]  /*1b10*/  FFMA R11, R14, -R7, R2 ;  /* 0x800000070e0b7223 */ /* 0x000fc80000000002 */
[----:B------:R-:W-:Y:S01]  /*1b20*/  FFMA R29, R15, R11, R14 ;  /* 0x0000000b0f1d7223 */ /* 0x000fe2000000000e */
[----:B------:R-:W-:Y:S01]  /*1b30*/  IADD3 R11, PT, PT, R27, 0x20, RZ ;  /* 0x000000201b0b7810 */ /* 0x000fe20007ffe0ff */
[----:B0-----:R-:W-:Y:S06]  /*1b40*/  @!P0 BRA `(.L_x_33) ;  /* 0x00000000000c8947 */ /* 0x001fec0003800000 */
[----:B------:R-:W-:Y:S02]  /*1b50*/  MOV R3, R7 ;  /* 0x0000000700037202 */ /* 0x000fe40000000f00 */
[----:B------:R-:W-:-:S07]  /*1b60*/  MOV R24, 0x1b80 ;  /* 0x00001b8000187802 */ /* 0x000fce0000000f00 */
[----:B------:R-:W-:Y:S05]  /*1b70*/  CALL.REL.NOINC `($__internal_0_$__cuda_sm3x_div_rn_noftz_f32_slowpath) ;  /* 0x0000001000f87944 */ /* 0x000fea0003c00000 */
.L_x_33:
[----:B------:R-:W-:Y:S05]  /*1b80*/  BSYNC.RECONVERGENT B2 ;  /* 0x0000000000027941 */ /* 0x000fea0003800200 */
.L_x_32:
[----:B------:R-:W0:Y:S01]  /*1b90*/  LDCU.64 UR4, c[0x0][0x388] ;  /* 0x00007100ff0477ac */ /* 0x000e220008000a00 */
[----:B------:R-:W-:Y:S02]  /*1ba0*/  IADD3 R2, P0, PT, R8, R27, RZ ;  /* 0x0000001b08027210 */ /* 0x000fe40007f1e0ff */
[----:B------:R-:W-:Y:S02]  /*1bb0*/  R2UR UR6, R18 ;  /* 0x00000000120672ca */ /* 0x000fe400000e0000 */
[----:B------:R-:W-:Y:S02]  /*1bc0*/  R2UR UR7, R19 ;  /* 0x00000000130772ca */ /* 0x000fe400000e0000 */
[----:B------:R-:W-:Y:S02]  /*1bd0*/  IADD3.X R3, PT, PT, RZ, R6, RZ, P0, !PT ;  /* 0x00000006ff037210 */ /* 0x000fe400007fe4ff */
[----:B0-----:R-:W-:-:S04]  /*1be0*/  LEA R14, P0, R2, UR4, 0x2 ;  /* 0x00000004020e7c11 */ /* 0x001fc8000f8010ff */
[----:B------:R-:W-:-:S05]  /*1bf0*/  LEA.HI.X R15, R2, UR5, R3, 0x2, P0 ;  /* 0x00000005020f7c11 */ /* 0x000fca00080f1403 */
[----:B------:R2:W-:Y:S01]  /*1c00*/  STG.E desc[UR6][R14.64], R29 ;  /* 0x0000001d0e007986 */ /* 0x0005e2000c101906 */
[----:B------:R-:W-:Y:S05]  /*1c10*/  @!P3 BRA `(.L_x_31) ;  /* 0x000000040010b947 */ /* 0x000fea0003800000 */
[----:B------:R-:W-:Y:S02]  /*1c20*/  R2UR UR4, R18 ;  /* 0x00000000120472ca */ /* 0x000fe400000e0000 */
[----:B------:R-:W-:-:S13]  /*1c30*/  R2UR UR5, R19 ;  /* 0x00000000130572ca */ /* 0x000fda00000e0000 */
[----:B------:R-:W3:Y:S01]  /*1c40*/  LDG.E R3, desc[UR4][R12.64+0x80] ;  /* 0x000080040c037981 */ /* 0x000ee2000c1e1900 */
[----:B------:R-:W-:Y:S01]  /*1c50*/  HFMA2 R2, -RZ, RZ, 0.96630859375, -0.0022525787353515625 ;  /* 0x3bbb989dff027431 */ /* 0x000fe200000001ff */
[----:B------:R-:W-:Y:S01]  /*1c60*/  MOV R11, 0x437c0000 ;  /* 0x437c0000000b7802 */ /* 0x000fe20000000f00 */
[----:B------:R-:W0:Y:S01]  /*1c70*/  MUFU.RCP R24, R7 ;  /* 0x0000000700187308 */ /* 0x000e220000001000 */
[----:B------:R-:W-:Y:S01]  /*1c80*/  BSSY.RECONVERGENT B2, `(.L_x_34) ;  /* 0x0000018000027945 */ /* 0x000fe20003800200 */
[----:B------:R-:W-:Y:S01]  /*1c90*/  ISETP.NE.AND P3, PT, R10, 0x2, PT ;  /* 0x000000020a00780c */ /* 0x000fe20003f65270 */
[----:B---3--:R-:W-:-:S04]  /*1ca0*/  FADD R3, R3, -R0 ;  /* 0x8000000003037221 */ /* 0x008fc80000000000 */
[----:B------:R-:W-:-:S04]  /*1cb0*/  FFMA.SAT R2, R3, R2, 0.5 ;  /* 0x3f00000003027423 */ /* 0x000fc80000002002 */
[----:B------:R-:W-:Y:S01]  /*1cc0*/  FFMA.RM R2, R2, R11, 12582913 ;  /* 0x4b40000102027423 */ /* 0x000fe2000000400b */
[----:B0-----:R-:W-:-:S03]  /*1cd0*/  FFMA R11, R24, -R7, 1 ;  /* 0x3f800000180b7423 */ /* 0x001fc60000000807 */
[----:B------:R-:W-:-:S04]  /*1ce0*/  FADD R22, R2, -12583039 ;  /* 0xcb40007f02167421 */ /* 0x000fc80000000000 */
[----:B------:R-:W-:-:S04]  /*1cf0*/  FFMA R22, R3, 1.4426950216293334961, -R22 ;  /* 0x3fb8aa3b03167823 */ /* 0x000fc80000000816 */
[----:B------:R-:W-:Y:S01]  /*1d00*/  FFMA R22, R3, 1.925963033500011079e-08, R22 ;  /* 0x32a5706003167823 */ /* 0x000fe20000000016 */
[----:B------:R-:W-:Y:S01]  /*1d10*/  SHF.L.U32 R3, R2, 0x17, RZ ;  /* 0x0000001702037819 */ /* 0x000fe200000006ff */
[----:B------:R-:W-:-:S04]  /*1d20*/  FFMA R2, R24, R11, R24 ;  /* 0x0000000b18027223 */ /* 0x000fc80000000018 */
        /* <DEDUP_REMOVED lines=9> */
[----:B------:R-:W-:Y:S02]  /*1dc0*/  MOV R3, R7 ;  /* 0x0000000700037202 */ /* 0x000fe40000000f00 */
[----:B------:R-:W-:-:S07]  /*1dd0*/  MOV R24, 0x1df0 ;  /* 0x00001df000187802 */ /* 0x000fce0000000f00 */
[----:B--2---:R-:W-:Y:S05]  /*1de0*/  CALL.REL.NOINC `($__internal_0_$__cuda_sm3x_div_rn_noftz_f32_slowpath) ;  /* 0x00000010005c7944 */ /* 0x004fea0003c00000 */
[----:B------:R-:W-:-:S07]  /*1df0*/  MOV R3, R29 ;  /* 0x0000001d00037202 */ /* 0x000fce0000000f00 */
.L_x_35:
[----:B------:R-:W-:Y:S05]  /*1e00*/  BSYNC.RECONVERGENT B2 ;  /* 0x0000000000027941 */ /* 0x000fea0003800200 */
.L_x_34:
[----:B------:R-:W-:Y:S02]  /*1e10*/  R2UR UR4, R18 ;  /* 0x00000000120472ca */ /* 0x000fe400000e0000 */
[----:B------:R-:W-:-:S13]  /*1e20*/  R2UR UR5, R19 ;  /* 0x00000000130572ca */ /* 0x000fda00000e0000 */
[----:B------:R3:W-:Y:S01]  /*1e30*/  STG.E desc[UR4][R14.64+0x80], R3 ;  /* 0x000080030e007986 */ /* 0x0007e2000c101904 */
[----:B------:R-:W-:Y:S05]  /*1e40*/  @!P3 BRA `(.L_x_31) ;  /* 0x000000000084b947 */ /* 0x000fea0003800000 */
[----:B------:R-:W-:Y:S02]  /*1e50*/  R2UR UR4, R18 ;  /* 0x00000000120472ca */ /* 0x000fe400000e0000 */
[----:B------:R-:W-:-:S13]  /*1e60*/  R2UR UR5, R19 ;  /* 0x00000000130572ca */ /* 0x000fda00000e0000 */
[----:B------:R-:W4:Y:S01]  /*1e70*/  LDG.E R13, desc[UR4][R12.64+0x100] ;  /* 0x000100040c0d7981 */ /* 0x000f22000c1e1900 */
[----:B---3--:R-:W-:Y:S01]  /*1e80*/  HFMA2 R3, -RZ, RZ, 0.96630859375, -0.0022525787353515625 ;  /* 0x3bbb989dff037431 */ /* 0x008fe200000001ff */
[----:B------:R-:W-:Y:S01]  /*1e90*/  MOV R22, 0x437c0000 ;  /* 0x437c000000167802 */ /* 0x000fe20000000f00 */
[----:B------:R-:W0:Y:S01]  /*1ea0*/  MUFU.RCP R24, R7 ;  /* 0x0000000700187308 */ /* 0x000e220000001000 */
[----:B------:R-:W-:Y:S01]  /*1eb0*/  BSSY.RECONVERGENT B2, `(.L_x_36) ;  /* 0x0000016000027945 */ /* 0x000fe20003800200 */
[----:B----4-:R-:W-:Y:S01]  /*1ec0*/  FADD R2, R13, -R0 ;  /* 0x800000000d027221 */ /* 0x010fe20000000000 */
[----:B0-----:R-:W-:-:S03]  /*1ed0*/  FFMA R13, R24, -R7, 1 ;  /* 0x3f800000180d7423 */ /* 0x001fc60000000807 */
[----:B------:R-:W-:-:S04]  /*1ee0*/  FFMA.SAT R3, R2, R3, 0.5 ;  /* 0x3f00000002037423 */ /* 0x000fc80000002003 */
[----:B------:R-:W-:-:S04]  /*1ef0*/  FFMA.RM R3, R3, R22, 12582913 ;  /* 0x4b40000103037423 */ /* 0x000fc80000004016 */
[C---:B------:R-:W-:Y:S01]  /*1f00*/  FADD R11, R3.reuse, -12583039 ;  /* 0xcb40007f030b7421 */ /* 0x040fe20000000000 */
[----:B------:R-:W-:-:S03]  /*1f10*/  SHF.L.U32 R3, R3, 0x17, RZ ;  /* 0x0000001703037819 */ /* 0x000fc600000006ff */
[----:B------:R-:W-:-:S04]  /*1f20*/  FFMA R11, R2, 1.4426950216293334961, -R11 ;  /* 0x3fb8aa3b020b7823 */ /* 0x000fc8000000080b */
[----:B------:R-:W-:-:S04]  /*1f30*/  FFMA R11, R2, 1.925963033500011079e-08, R11 ;  /* 0x32a57060020b7823 */ /* 0x000fc8000000000b */
[----:B------:R-:W0:Y:S02]  /*1f40*/  MUFU.EX2 R2, R11 ;  /* 0x0000000b00027308 */ /* 0x000e240000000800 */
[----:B0-----:R-:W-:Y:S01]  /*1f50*/  FMUL R22, R3, R2 ;  /* 0x0000000203167220 */ /* 0x001fe20000400000 */
[----:B------:R-:W-:-:S05]  /*1f60*/  FFMA R2, R24, R13, R24 ;  /* 0x0000000d18027223 */ /* 0x000fca0000000018 */
[----:B------:R-:W0:Y:S01]  /*1f70*/  FCHK P0, R22, R7 ;  /* 0x0000000716007302 */ /* 0x000e220000000000 */
[----:B------:R-:W-:-:S04]  /*1f80*/  FFMA R3, R2, R22, RZ ;  /* 0x0000001602037223 */ /* 0x000fc800000000ff */
[----:B------:R-:W-:-:S04]  /*1f90*/  FFMA R12, R3, -R7, R22 ;  /* 0x80000007030c7223 */ /* 0x000fc80000000016 */
[----:B------:R-:W-:Y:S01]  /*1fa0*/  FFMA R3, R2, R12, R3 ;  /* 0x0000000c02037223 */ /* 0x000fe20000000003 */
[----:B0-----:R-:W-:Y:S06]  /*1fb0*/  @!P0 BRA `(.L_x_37) ;  /* 0x0000000000148947 */ /* 0x001fec0003800000 */
[----:B------:R-:W-:Y:S01]  /*1fc0*/  IMAD.MOV.U32 R2, RZ, RZ, R22 ;  /* 0x000000ffff027224 */ /* 0x000fe200078e0016 */
[----:B------:R-:W-:Y:S02]  /*1fd0*/  MOV R3, R7 ;  /* 0x0000000700037202 */ /* 0x000fe40000000f00 */
[----:B------:R-:W-:-:S07]  /*1fe0*/  MOV R24, 0x2000 ;  /* 0x0000200000187802 */ /* 0x000fce0000000f00 */
[----:B--2---:R-:W-:Y:S05]  /*1ff0*/  CALL.REL.NOINC `($__internal_0_$__cuda_sm3x_div_rn_noftz_f32_slowpath) ;  /* 0x0000000c00d87944 */ /* 0x004fea0003c00000 */
[----:B------:R-:W-:-:S07]  /*2000*/  MOV R3, R29 ;  /* 0x0000001d00037202 */ /* 0x000fce0000000f00 */
.L_x_37:
[----:B------:R-:W-:Y:S05]  /*2010*/  BSYNC.RECONVERGENT B2 ;  /* 0x0000000000027941 */ /* 0x000fea0003800200 */
.L_x_36:
[----:B------:R-:W-:Y:S02]  /*2020*/  R2UR UR4, R18 ;  /* 0x00000000120472ca */ /* 0x000fe400000e0000 */
[----:B------:R-:W-:Y:S02]  /*2030*/  R2UR UR5, R19 ;  /* 0x00000000130572ca */ /* 0x000fe400000e0000 */
[----:B------:R-:W-:-:S11]  /*2040*/  MOV R11, R17 ;  /* 0x00000011000b7202 */ /* 0x000fd60000000f00 */
[----:B------:R4:W-:Y:S02]  /*2050*/  STG.E desc[UR4][R14.64+0x100], R3 ;  /* 0x000100030e007986 */ /* 0x0009e4000c101904 */
.L_x_31:
[----:B------:R-:W-:Y:S05]  /*2060*/  BSYNC.RECONVERGENT B1 ;  /* 0x0000000000017941 */ /* 0x000fea0003800200 */
.L_x_30:
[----:B------:R-:W-:-:S13]  /*2070*/  ISETP.GE.U32.AND P0, PT, R20, 0x60, PT ;  /* 0x000000601400780c */ /* 0x000fda0003f06070 */
[----:B------:R-:W-:Y:S05]  /*2080*/  @!P0 BRA `(.L_x_29) ;  /* 0x00000008002c8947 */ /* 0x000fea0003800000 */
.L_x_46:
[----:B0-----:R-:W-:Y:S01]  /*2090*/  R2UR UR4, R18 ;  /* 0x00000000120472ca */ /* 0x001fe200000e0000 */
[----:B------:R-:W-:Y:S01]  /*20a0*/  IMAD.WIDE.U32 R12, R11, 0x4, R4 ;  /* 0x000000040b0c7825 */ /* 0x000fe200078e0004 */
[----:B------:R-:W-:-:S13]  /*20b0*/  R2UR UR5, R19 ;  /* 0x00000000130572ca */ /* 0x000fda00000e0000 */
[----:B---34-:R-:W3:Y:S01]  /*20c0*/  LDG.E R3, desc[UR4][R12.64] ;  /* 0x000000040c037981 */ /* 0x018ee2000c1e1900 */
[----:B-1----:R-:W-:Y:S01]  /*20d0*/  HFMA2 R2, -RZ, RZ, 0.96630859375, -0.0022525787353515625 ;  /* 0x3bbb989dff027431 */ /* 0x002fe200000001ff */
[----:B--2---:R-:W-:Y:S01]  /*20e0*/  MOV R15, 0x437c0000 ;  /* 0x437c0000000f7802 */ /* 0x004fe20000000f00 */
[----:B------:R-:W0:Y:S01]  /*20f0*/  MUFU.RCP R24, R7 ;  /* 0x0000000700187308 */ /* 0x000e220000001000 */
[----:B------:R-:W1:Y:S01]  /*2100*/  LDCU UR4, c[0x0][0x394] ;  /* 0x00007280ff0477ac */ /* 0x000e620008000800 */
[----:B------:R-:W-:Y:S01]  /*2110*/  BSSY.RECONVERGENT B1, `(.L_x_38) ;  /* 0x0000019000017945 */ /* 0x000fe20003800200 */
[----:B---3--:R-:W-:-:S04]  /*2120*/  FADD R3, R3, -R0 ;  /* 0x8000000003037221 */ /* 0x008fc80000000000 */
[----:B------:R-:W-:-:S04]  /*2130*/  FFMA.SAT R2, R3, R2, 0.5 ;  /* 0x3f00000003027423 */ /* 0x000fc80000002002 */
[----:B------:R-:W-:Y:S01]  /*2140*/  FFMA.RM R2, R2, R15, 12582913 ;  /* 0x4b40000102027423 */ /* 0x000fe2000000400f */
[----:B0-----:R-:W-:-:S03]  /*2150*/  FFMA R15, R24, -R7, 1 ;  /* 0x3f800000180f7423 */ /* 0x001fc60000000807 */
[C---:B------:R-:W-:Y:S01]  /*2160*/  FADD R14, R2.reuse, -12583039 ;  /* 0xcb40007f020e7421 */ /* 0x040fe20000000000 */
[----:B------:R-:W-:-:S03]  /*2170*/  SHF.L.U32 R2, R2, 0x17, RZ ;  /* 0x0000001702027819 */ /* 0x000fc600000006ff */
[----:B------:R-:W-:-:S04]  /*2180*/  FFMA R14, R3, 1.4426950216293334961, -R14 ;  /* 0x3fb8aa3b030e7823 */ /* 0x000fc8000000080e */
[----:B------:R-:W-:-:S04]  /*2190*/  FFMA R14, R3, 1.925963033500011079e-08, R14 ;  /* 0x32a57060030e7823 */ /* 0x000fc8000000000e */
[----:B------:R-:W0:Y:S02]  /*21a0*/  MUFU.EX2 R3, R14 ;  /* 0x0000000e00037308 */ /* 0x000e240000000800 */
[----:B0-----:R-:W-:Y:S01]  /*21b0*/  FMUL R22, R2, R3 ;  /* 0x0000000302167220 */ /* 0x001fe20000400000 */
[----:B------:R-:W-:Y:S01]  /*21c0*/  FFMA R2, R24, R15, R24 ;  /* 0x0000000f18027223 */ /* 0x000fe20000000018 */
[----:B------:R-:W-:-:S04]  /*21d0*/  MOV R15, R11 ;  /* 0x0000000b000f7202 */ /* 0x000fc80000000f00 */
[----:B------:R-:W0:Y:S01]  /*21e0*/  FCHK P0, R22, R7 ;  /* 0x0000000716007302 */ /* 0x000e220000000000 */
[----:B------:R-:W-:Y:S01]  /*21f0*/  FFMA R3, R2, R22, RZ ;  /* 0x0000001602037223 */ /* 0x000fe200000000ff */
[----:B------:R-:W-:-:S03]  /*2200*/  IADD3 R11, PT, PT, R11, 0x80, RZ ;  /* 0x000000800b0b7810 */ /* 0x000fc60007ffe0ff */
[----:B------:R-:W-:Y:S01]  /*2210*/  FFMA R14, R3, -R7, R22 ;  /* 0x80000007030e7223 */ /* 0x000fe20000000016 */
[----:B-1----:R-:W-:-:S03]  /*2220*/  ISETP.GE.AND P3, PT, R11, UR4, PT ;  /* 0x000000040b007c0c */ /* 0x002fc6000bf66270 */
[----:B------:R-:W-:Y:S01]  /*2230*/  FFMA R3, R2, R14, R3 ;  /* 0x0000000e02037223 */ /* 0x000fe20000000003 */
[----:B0-----:R-:W-:Y:S09]  /*2240*/  @!P0 BRA `(.L_x_39) ;  /* 0x0000000000148947 */ /* 0x001ff20003800000 */
[----:B------:R-:W-:Y:S02]  /*2250*/  MOV R2, R22 ;  /* 0x0000001600027202 */ /* 0x000fe40000000f00 */
[----:B------:R-:W-:Y:S02]  /*2260*/  MOV R3, R7 ;  /* 0x0000000700037202 */ /* 0x000fe40000000f00 */
[----:B------:R-:W-:-:S07]  /*2270*/  MOV R24, 0x2290 ;  /* 0x0000229000187802 */ /* 0x000fce0000000f00 */
[----:B------:R-:W-:Y:S05]  /*2280*/  CALL.REL.NOINC `($__internal_0_$__cuda_sm3x_div_rn_noftz_f32_slowpath) ;  /* 0x0000000c00347944 */ /* 0x000fea0003c00000 */
[----:B------:R-:W-:-:S07]  /*2290*/  MOV R3, R29 ;  /* 0x0000001d00037202 */ /* 0x000fce0000000f00 */
.L_x_39:
[----:B------:R-:W-:Y:S05]  /*22a0*/  BSYNC.RECONVERGENT B1 ;  /* 0x0000000000017941 */ /* 0x000fea0003800200 */
.L_x_38:
[----:B------:R-:W0:Y:S01]  /*22b0*/  LDCU.64 UR4, c[0x0][0x388] ;  /* 0x00007100ff0477ac */ /* 0x000e220008000a00 */
[----:B------:R-:W-:Y:S02]  /*22c0*/  IADD3 R2, P0, PT, R8, R15, RZ ;  /* 0x0000000f08027210 */ /* 0x000fe40007f1e0ff */
[C---:B------:R-:W-:Y:S02]  /*22d0*/  R2UR UR6, R18.reuse ;  /* 0x00000000120672ca */ /* 0x040fe400000e0000 */
[C---:B------:R-:W-:Y:S02]  /*22e0*/  R2UR UR7, R19.reuse ;  /* 0x00000000130772ca */ /* 0x040fe400000e0000 */
[----:B------:R-:W-:Y:S02]  /*22f0*/  R2UR UR8, R18 ;  /* 0x00000000120872ca */ /* 0x000fe400000e0000 */
[----:B------:R-:W-:Y:S02]  /*2300*/  R2UR UR9, R19 ;  /* 0x00000000130972ca */ /* 0x000fe400000e0000 */
[----:B------:R-:W-:-:S02]  /*2310*/  IADD3.X R15, PT, PT, RZ, R6, RZ, P0, !PT ;  /* 0x00000006ff0f7210 */ /* 0x000fc400007fe4ff */
[----:B0-----:R-:W-:-:S04]  /*2320*/  LEA R14, P0, R2, UR4, 0x2 ;  /* 0x00000004020e7c11 */ /* 0x001fc8000f8010ff */
[----:B------:R-:W-:-:S05]  /*2330*/  LEA.HI.X R15, R2, UR5, R15, 0x2, P0 ;  /* 0x00000005020f7c11 */ /* 0x000fca00080f140f */
[----:B------:R0:W-:Y:S04]  /*2340*/  STG.E desc[UR6][R14.64], R3 ;  /* 0x000000030e007986 */ /* 0x0001e8000c101906 */
[----:B------:R-:W2:Y:S01]  /*2350*/  LDG.E R29, desc[UR8][R12.64+0x80] ;  /* 0x000080080c1d7981 */ /* 0x000ea2000c1e1900 */
[----:B------:R-:W-:Y:S01]  /*2360*/  HFMA2 R2, -RZ, RZ, 0.96630859375, -0.0022525787353515625 ;  /* 0x3bbb989dff027431 */ /* 0x000fe200000001ff */
[----:B------:R-:W-:Y:S01]  /*2370*/  MOV R31, 0x437c0000 ;  /* 0x437c0000001f7802 */ /* 0x000fe20000000f00 */
[----:B------:R-:W1:Y:S01]  /*2380*/  MUFU.RCP R24, R7 ;  /* 0x0000000700187308 */ /* 0x000e620000001000 */
[----:B------:R-:W-:Y:S01]  /*2390*/  BSSY.RECONVERGENT B1, `(.L_x_40) ;  /* 0x0000016000017945 */ /* 0x000fe20003800200 */
[----:B--2---:R-:W-:-:S04]  /*23a0*/  FADD R29, R29, -R0 ;  /* 0x800000001d1d7221 */ /* 0x004fc80000000000 */
[----:B------:R-:W-:-:S04]  /*23b0*/  FFMA.SAT R2, R29, R2, 0.5 ;  /* 0x3f0000001d027423 */ /* 0x000fc80000002002 */
[----:B------:R-:W-:-:S04]  /*23c0*/  FFMA.RM R2, R2, R31, 12582913 ;  /* 0x4b40000102027423 */ /* 0x000fc8000000401f */
[C---:B------:R-:W-:Y:S01]  /*23d0*/  FADD R22, R2.reuse, -12583039 ;  /* 0xcb40007f02167421 */ /* 0x040fe20000000000 */
[----:B------:R-:W-:-:S03]  /*23e0*/  SHF.L.U32 R2, R2, 0x17, RZ ;  /* 0x0000001702027819 */ /* 0x000fc600000006ff */
[----:B------:R-:W-:-:S04]  /*23f0*/  FFMA R22, R29, 1.4426950216293334961, -R22 ;  /* 0x3fb8aa3b1d167823 */ /* 0x000fc80000000816 */
[----:B------:R-:W-:Y:S01]  /*2400*/  FFMA R22, R29, 1.925963033500011079e-08, R22 ;  /* 0x32a570601d167823 */ /* 0x000fe20000000016 */
[----:B-1----:R-:W-:-:S03]  /*2410*/  FFMA R29, R24, -R7, 1 ;  /* 0x3f800000181d7423 */ /* 0x002fc60000000807 */
[----:B0-----:R-:W0:Y:S02]  /*2420*/  MUFU.EX2 R3, R22 ;  /* 0x0000001600037308 */ /* 0x001e240000000800 */
[----:B0-----:R-:W-:Y:S01]  /*2430*/  FMUL R26, R2, R3 ;  /* 0x00000003021a7220 */ /* 0x001fe20000400000 */
[----:B------:R-:W-:-:S05]  /*2440*/  FFMA R2, R24, R29, R24 ;  /* 0x0000001d18027223 */ /* 0x000fca0000000018 */
[----:B------:R-:W0:Y:S01]  /*2450*/  FCHK P0, R26, R7 ;  /* 0x000000071a007302 */ /* 0x000e220000000000 */
[----:B------:R-:W-:-:S04]  /*2460*/  FFMA R3, R2, R26, RZ ;  /* 0x0000001a02037223 */ /* 0x000fc800000000ff */
[----:B------:R-:W-:-:S04]  /*2470*/  FFMA R24, R3, -R7, R26 ;  /* 0x8000000703187223 */ /* 0x000fc8000000001a */
[----:B------:R-:W-:Y:S01]  /*2480*/  FFMA R3, R2, R24, R3 ;  /* 0x0000001802037223 */ /* 0x000fe20000000003 */
[----:B0-----:R-:W-:Y:S06]  /*2490*/  @!P0 BRA `(.L_x_41) ;  /* 0x0000000000148947 */ /* 0x001fec0003800000 */
[----:B------:R-:W-:Y:S02]  /*24a0*/  MOV R2, R26 ;  /* 0x0000001a00027202 */ /* 0x000fe40000000f00 */
[----:B------:R-:W-:Y:S02]  /*24b0*/  MOV R3, R7 ;  /* 0x0000000700037202 */ /* 0x000fe40000000f00 */
[----:B------:R-:W-:-:S07]  /*24c0*/  MOV R24, 0x24e0 ;  /* 0x000024e000187802 */ /* 0x000fce0000000f00 */
[----:B------:R-:W-:Y:S05]  /*24d0*/  CALL.REL.NOINC `($__internal_0_$__cuda_sm3x_div_rn_noftz_f32_slowpath) ;  /* 0x0000000800a07944 */ /* 0x000fea0003c00000 */
[----:B------:R-:W-:-:S07]  /*24e0*/  MOV R3, R29 ;  /* 0x0000001d00037202 */ /* 0x000fce0000000f00 */
.L_x_41:
[----:B------:R-:W-:Y:S05]  /*24f0*/  BSYNC.RECONVERGENT B1 ;  /* 0x0000000000017941 */ /* 0x000fea0003800200 */
.L_x_40:
[C---:B------:R-:W-:Y:S02]  /*2500*/  R2UR UR4, R18.reuse ;  /* 0x00000000120472ca */ /* 0x040fe400000e0000 */
[C---:B------:R-:W-:Y:S02]  /*2510*/  R2UR UR5, R19.reuse ;  /* 0x00000000130572ca */ /* 0x040fe400000e0000 */
[----:B------:R-:W-:Y:S02]  /*2520*/  R2UR UR6, R18 ;  /* 0x00000000120672ca */ /* 0x000fe400000e0000 */
[----:B------:R-:W-:-:S09]  /*2530*/  R2UR UR7, R19 ;  /* 0x00000000130772ca */ /* 0x000fd200000e0000 */
        /* <DEDUP_REMOVED lines=27> */
.L_x_43:
[----:B------:R-:W-:Y:S05]  /*26f0*/  BSYNC.RECONVERGENT B1 ;  /* 0x0000000000017941 */ /* 0x000fea0003800200 */
.L_x_42:
        /* <DEDUP_REMOVED lines=8> */
[----:B------:R-:W0:Y:S01]  /*2780*/  MUFU.RCP R24, R7 ;  /* 0x0000000700187308 */ /* 0x000e220000001000 */
[----:B------:R-:W-:Y:S01]  /*2790*/  BSSY.RECONVERGENT B1, `(.L_x_44) ;  /* 0x0000016000017945 */ /* 0x000fe20003800200 */
[----:B0-----:R-:W-:Y:S01]  /*27a0*/  FFMA R3, R24, -R7, 1 ;  /* 0x3f80000018037423 */ /* 0x001fe20000000807 */
[----:B--2---:R-:W-:-:S04]  /*27b0*/  FADD R2, R13, -R0 ;  /* 0x800000000d027221 */ /* 0x004fc80000000000 */
[----:B------:R-:W-:-:S04]  /*27c0*/  FFMA.SAT R22, R2, R29, 0.5 ;  /* 0x3f00000002167423 */ /* 0x000fc8000000201d */
[----:B------:R-:W-:-:S04]  /*27d0*/  FFMA.RM R22, R22, R31, 12582913 ;  /* 0x4b40000116167423 */ /* 0x000fc8000000401f */
[C---:B------:R-:W-:Y:S01]  /*27e0*/  FADD R29, R22.reuse, -12583039 ;  /* 0xcb40007f161d7421 */ /* 0x040fe20000000000 */
[----:B------:R-:W-:-:S03]  /*27f0*/  SHF.L.U32 R22, R22, 0x17, RZ ;  /* 0x0000001716167819 */ /* 0x000fc600000006ff */
[----:B------:R-:W-:-:S04]  /*2800*/  FFMA R29, R2, 1.4426950216293334961, -R29 ;  /* 0x3fb8aa3b021d7823 */ /* 0x000fc8000000081d */
[----:B------:R-:W-:Y:S01]  /*2810*/  FFMA R29, R2, 1.925963033500011079e-08, R29 ;  /* 0x32a57060021d7823 */ /* 0x000fe2000000001d */
[----:B------:R-:W-:-:S05]  /*2820*/  FFMA R2, R24, R3, R24 ;  /* 0x0000000318027223 */ /* 0x000fca0000000018 */
[----:B------:R-:W0:Y:S02]  /*2830*/  MUFU.EX2 R29, R29 ;  /* 0x0000001d001d7308 */ /* 0x000e240000000800 */
[----:B0-----:R-:W-:-:S06]  /*2840*/  FMUL R22, R22, R29 ;  /* 0x0000001d16167220 */ /* 0x001fcc0000400000 */
        /* <DEDUP_REMOVED lines=10> */
.L_x_45:
[----:B------:R-:W-:Y:S05]  /*28f0*/  BSYNC.RECONVERGENT B1 ;  /* 0x0000000000017941 */ /* 0x000fea0003800200 */
.L_x_44:
[----:B------:R-:W-:Y:S02]  /*2900*/  R2UR UR4, R18 ;  /* 0x00000000120472ca */ /* 0x000fe400000e0000 */
[----:B------:R-:W-:-:S13]  /*2910*/  R2UR UR5, R19 ;  /* 0x00000000130572ca */ /* 0x000fda00000e0000 */
[----:B------:R0:W-:Y:S01]  /*2920*/  STG.E desc[UR4][R14.64+0x180], R3 ;  /* 0x000180030e007986 */ /* 0x0001e2000c101904 */
[----:B------:R-:W-:Y:S05]  /*2930*/  @!P3 BRA `(.L_x_46) ;  /* 0xfffffff400d4b947 */ /* 0x000fea000383ffff */
.L_x_29:
[----:B------:R-:W-:Y:S05]  /*2940*/  BSYNC.RECONVERGENT B0 ;  /* 0x0000000000007941 */ /* 0x000fea0003800200 */
.L_x_28:
[----:B------:R-:W-:Y:S05]  /*2950*/  @!P2 BRA `(.L_x_47) ;  /* 0xffffffd80048a947 */ /* 0x000fea000383ffff */
[----:B------:R-:W-:Y:S05]  /*2960*/  EXIT ;  /* 0x000000000000794d */ /* 0x000fea0003800000 */
.L_x_8:
[----:B------:R-:W-:Y:S01]  /*2970*/  BSSY B0, `(.L_x_48) ;  /* 0x0000005000007945 */ /* 0x000fe20003800000 */
[----:B------:R-:W-:-:S07]  /*2980*/  MOV R15, 0xffffffff ;  /* 0xffffffff000f7802 */ /* 0x000fce0000000f00 */
[----:B0-----:R-:W-:Y:S05]  /*2990*/  WARPSYNC.COLLECTIVE R15, `(.L_x_49) ;  /* 0x000000000f087348 */ /* 0x001fea0003c00000 */
[----:B------:R-:W-:Y:S01]  /*29a0*/  NOP ;  /* 0x0000000000007918 */ /* 0x000fe20000000000 */
[----:B0-----:R-:W-:Y:S05]  /*29b0*/  ENDCOLLECTIVE ;  /* 0x000000000000791b */ /* 0x001fea0003800000 */
.L_x_49:
[----:B------:R-:W-:Y:S05]  /*29c0*/  BSYNC B0 ;  /* 0x0000000000007941 */ /* 0x000fea0003800000 */
.L_x_48:
[----:B------:R-:W-:Y:S01]  /*29d0*/  HFMA2 R12, -RZ, RZ, 0, 9.5367431640625e-07 ;  /* 0x00000010ff0c7431 */ /* 0x000fe200000001ff */
[----:B------:R-:W-:Y:S02]  /*29e0*/  MOV R13, R3 ;  /* 0x00000003000d7202 */ /* 0x000fe40000000f00 */
[----:B------:R-:W-:Y:S02]  /*29f0*/  MOV R11, 0x1f ;  /* 0x0000001f000b7802 */ /* 0x000fe40000000f00 */
[----:B------:R-:W-:-:S07]  /*2a00*/  MOV R15, 0xffffffff ;  /* 0xffffffff000f7802 */ /* 0x000fce0000000f00 */
[----:B------:R-:W-:Y:S05]  /*2a10*/  WARPSYNC.COLLECTIVE R15, `(.L_x_50) ;  /* 0x000000000f087348 */ /* 0x000fea0003c00000 */
[----:B------:R0:W1:Y:S02]  /*2a20*/  SHFL.BFLY P6, R14, R13, R12, R11 ;  /* 0x0c00000c0d0e7389 */ /* 0x00006400000c000b */
[----:B01----:R-:W-:Y:S05]  /*2a30*/  ENDCOLLECTIVE ;  /* 0x000000000000791b */ /* 0x003fea0003800000 */
.L_x_50:
[----:B------:R-:W-:Y:S02]  /*2a40*/  MOV R13, R2 ;  /* 0x00000002000d7202 */ /* 0x000fe40000000f00 */
[----:B------:R-:W-:-:S07]  /*2a50*/  MOV R0, R14 ;  /* 0x0000000e00007202 */ /* 0x000fce0000000f00 */
[----:B------:R-:W-:Y:S05]  /*2a60*/  WARPSYNC.COLLECTIVE R15, `(.L_x_51) ;  /* 0x000000000f087348 */ /* 0x000fea0003c00000 */
[----:B------:R0:W1:Y:S02]  /*2a70*/  SHFL.BFLY P6, R14, R13, R12, R11 ;  /* 0x0c00000c0d0e7389 */ /* 0x00006400000c000b */
[----:B01----:R-:W-:Y:S05]  /*2a80*/  ENDCOLLECTIVE ;  /* 0x000000000000791b */ /* 0x003fea0003800000 */
.L_x_51:
[----:B------:R-:W-:Y:S05]  /*2a90*/  BRA `(.L_x_52) ;  /* 0xffffffe400387947 */ /* 0x000fea000383ffff */
.L_x_12:
[----:B------:R-:W-:Y:S01]  /*2aa0*/  BSSY B0, `(.L_x_53) ;  /* 0x0000005000007945 */ /* 0x000fe20003800000 */
[----:B------:R-:W-:-:S07]  /*2ab0*/  MOV R15, 0xffffffff ;  /* 0xffffffff000f7802 */ /* 0x000fce0000000f00 */
[----:B0-----:R-:W-:Y:S05]  /*2ac0*/  WARPSYNC.COLLECTIVE R15, `(.L_x_54) ;  /* 0x000000000f087348 */ /* 0x001fea0003c00000 */
[----:B------:R-:W-:Y:S01]  /*2ad0*/  NOP ;  /* 0x0000000000007918 */ /* 0x000fe20000000000 */
[----:B0-----:R-:W-:Y:S05]  /*2ae0*/  ENDCOLLECTIVE ;  /* 0x000000000000791b */ /* 0x001fea0003800000 */
.L_x_54:
[----:B------:R-:W-:Y:S05]  /*2af0*/  BSYNC B0 ;  /* 0x0000000000007941 */ /* 0x000fea0003800000 */
.L_x_53:
[----:B------:R-:W-:Y:S01]  /*2b00*/  HFMA2 R12, -RZ, RZ, 0, 4.76837158203125e-07 ;  /* 0x00000008ff0c7431 */ /* 0x000fe200000001ff */
[----:B------:R-:W-:Y:S01]  /*2b10*/  MOV R13, R0 ;  /* 0x00000000000d7202 */ /* 0x000fe20000000f00 */
[----:B------:R-:W-:Y:S01]  /*2b20*/  IMAD.MOV.U32 R15, RZ, RZ, -0x1 ;  /* 0xffffffffff0f7424 */ /* 0x000fe200078e00ff */
[----:B------:R-:W-:-:S07]  /*2b30*/  MOV R11, 0x1f ;  /* 0x0000001f000b7802 */ /* 0x000fce0000000f00 */
[----:B------:R-:W-:Y:S05]  /*2b40*/  WARPSYNC.COLLECTIVE R15, `(.L_x_55) ;  /* 0x000000000f087348 */ /* 0x000fea0003c00000 */
[----:B------:R0:W1:Y:S02]  /*2b50*/  SHFL.BFLY P6, R14, R13, R12, R11 ;  /* 0x0c00000c0d0e7389 */ /* 0x00006400000c000b */
[----:B01----:R-:W-:Y:S05]  /*2b60*/  ENDCOLLECTIVE ;  /* 0x000000000000791b */ /* 0x003fea0003800000 */
.L_x_55:
[----:B------:R-:W-:Y:S02]  /*2b70*/  MOV R13, R2 ;  /* 0x00000002000d7202 */ /* 0x000fe40000000f00 */
[----:B------:R-:W-:-:S07]  /*2b80*/  MOV R3, R14 ;  /* 0x0000000e00037202 */ /* 0x000fce0000000f00 */
[----:B------:R-:W-:Y:S05]  /*2b90*/  WARPSYNC.COLLECTIVE R15, `(.L_x_56) ;  /* 0x000000000f087348 */ /* 0x000fea0003c00000 */
[----:B------:R0:W1:Y:S02]  /*2ba0*/  SHFL.BFLY P6, R14, R13, R12, R11 ;  /* 0x0c00000c0d0e7389 */ /* 0x00006400000c000b */
[----:B01----:R-:W-:Y:S05]  /*2bb0*/  ENDCOLLECTIVE ;  /* 0x000000000000791b */ /* 0x003fea0003800000 */
.L_x_56:
[----:B------:R-:W-:Y:S05]  /*2bc0*/  BRA `(.L_x_57) ;  /* 0xffffffe400747947 */ /* 0x000fea000383ffff */
.L_x_16:
[----:B------:R-:W-:Y:S01]  /*2bd0*/  BSSY B0, `(.L_x_58) ;  /* 0x0000005000007945 */ /* 0x000fe20003800000 */
[----:B------:R-:W-:-:S07]  /*2be0*/  MOV R15, 0xffffffff ;  /* 0xffffffff000f7802 */ /* 0x000fce0000000f00 */
[----:B0-----:R-:W-:Y:S05]  /*2bf0*/  WARPSYNC.COLLECTIVE R15, `(.L_x_59) ;  /* 0x000000000f087348 */ /* 0x001fea0003c00000 */
[----:B------:R-:W-:Y:S01]  /*2c00*/  NOP ;  /* 0x0000000000007918 */ /* 0x000fe20000000000 */
[----:B0-----:R-:W-:Y:S05]  /*2c10*/  ENDCOLLECTIVE ;  /* 0x000000000000791b */ /* 0x001fea0003800000 */
.L_x_59:
[----:B------:R-:W-:Y:S05]  /*2c20*/  BSYNC B0 ;  /* 0x0000000000007941 */ /* 0x000fea0003800000 */
.L_x_58:
[----:B------:R-:W-:Y:S01]  /*2c30*/  HFMA2 R12, -RZ, RZ, 0, 2.384185791015625e-07 ;  /* 0x00000004ff0c7431 */ /* 0x000fe200000001ff */
[----:B------:R-:W-:Y:S02]  /*2c40*/  MOV R13, R0 ;  /* 0x00000000000d7202 */ /* 0x000fe40000000f00 */
[----:B------:R-:W-:Y:S02]  /*2c50*/  MOV R11, 0x1f ;  /* 0x0000001f000b7802 */ /* 0x000fe40000000f00 */
[----:B------:R-:W-:-:S07]  /*2c60*/  MOV R15, 0xffffffff ;  /* 0xffffffff000f7802 */ /* 0x000fce0000000f00 */
[----:B------:R-:W-:Y:S05]  /*2c70*/  WARPSYNC.COLLECTIVE R15, `(.L_x_60) ;  /* 0x000000000f087348 */ /* 0x000fea0003c00000 */
[----:B------:R0:W1:Y:S02]  /*2c80*/  SHFL.BFLY P6, R14, R13, R12, R11 ;  /* 0x0c00000c0d0e7389 */ /* 0x00006400000c000b */
[----:B01----:R-:W-:Y:S05]  /*2c90*/  ENDCOLLECTIVE ;  /* 0x000000000000791b */ /* 0x003fea0003800000 */
.L_x_60:
[----:B------:R-:W-:Y:S02]  /*2ca0*/  MOV R13, R2 ;  /* 0x00000002000d7202 */ /* 0x000fe40000000f00 */
[----:B------:R-:W-:-:S07]  /*2cb0*/  MOV R3, R14 ;  /* 0x0000000e00037202 */ /* 0x000fce0000000f00 */
[----:B------:R-:W-:Y:S05]  /*2cc0*/  WARPSYNC.COLLECTIVE R15, `(.L_x_61) ;  /* 0x000000000f087348 */ /* 0x000fea0003c00000 */
[----:B------:R0:W1:Y:S02]  /*2cd0*/  SHFL.BFLY P6, R14, R13, R12, R11 ;  /* 0x0c00000c0d0e7389 */ /* 0x00006400000c000b */
[----:B01----:R-:W-:Y:S05]  /*2ce0*/  ENDCOLLECTIVE ;  /* 0x000000000000791b */ /* 0x003fea0003800000 */
.L_x_61:
[----:B------:R-:W-:Y:S05]  /*2cf0*/  BRA `(.L_x_62) ;  /* 0xffffffe400a87947 */ /* 0x000fea000383ffff */
.L_x_20:
[----:B------:R-:W-:Y:S01]  /*2d00*/  BSSY B0, `(.L_x_63) ;  /* 0x0000005000007945 */ /* 0x000fe20003800000 */
[----:B------:R-:W-:-:S07]  /*2d10*/  MOV R15, 0xffffffff ;  /* 0xffffffff000f7802 */ /* 0x000fce0000000f00 */
[----:B0-----:R-:W-:Y:S05]  /*2d20*/  WARPSYNC.COLLECTIVE R15, `(.L_x_64) ;  /* 0x000000000f087348 */ /* 0x001fea0003c00000 */
[----:B------:R-:W-:Y:S01]  /*2d30*/  NOP ;  /* 0x0000000000007918 */ /* 0x000fe20000000000 */
[----:B0-----:R-:W-:Y:S05]  /*2d40*/  ENDCOLLECTIVE ;  /* 0x000000000000791b */ /* 0x001fea0003800000 */
.L_x_64:
[----:B------:R-:W-:Y:S05]  /*2d50*/  BSYNC B0 ;  /* 0x0000000000007941 */ /* 0x000fea0003800000 */
.L_x_63:
[----:B------:R-:W-:Y:S01]  /*2d60*/  HFMA2 R12, -RZ, RZ, 0, 1.1920928955078125e-07 ;  /* 0x00000002ff0c7431 */ /* 0x000fe200000001ff */
[----:B------:R-:W-:Y:S02]  /*2d70*/  MOV R13, R0 ;  /* 0x00000000000d7202 */ /* 0x000fe40000000f00 */
[----:B------:R-:W-:Y:S02]  /*2d80*/  MOV R11, 0x1f ;  /* 0x0000001f000b7802 */ /* 0x000fe40000000f00 */
[----:B------:R-:W-:-:S07]  /*2d90*/  MOV R15, 0xffffffff ;  /* 0xffffffff000f7802 */ /* 0x000fce0000000f00 */
[----:B------:R-:W-:Y:S05]  /*2da0*/  WARPSYNC.COLLECTIVE R15, `(.L_x_65) ;  /* 0x000000000f087348 */ /* 0x000fea0003c00000 */
[----:B------:R0:W1:Y:S02]  /*2db0*/  SHFL.BFLY P6, R14, R13, R12, R11 ;  /* 0x0c00000c0d0e7389 */ /* 0x00006400000c000b */
[----:B01----:R-:W-:Y:S05]  /*2dc0*/  ENDCOLLECTIVE ;  /* 0x000000000000791b */ /* 0x003fea0003800000 */
.L_x_65:
[----:B------:R-:W-:Y:S02]  /*2dd0*/  MOV R13, R2 ;  /* 0x00000002000d7202 */ /* 0x000fe40000000f00 */
[----:B------:R-:W-:-:S07]  /*2de0*/  MOV R3, R14 ;  /* 0x0000000e00037202 */ /* 0x000fce0000000f00 */
[----:B------:R-:W-:Y:S05]  /*2df0*/  WARPSYNC.COLLECTIVE R15, `(.L_x_66) ;  /* 0x000000000f087348 */ /* 0x000fea0003c00000 */
[----:B------:R0:W1:Y:S02]  /*2e00*/  SHFL.BFLY P6, R14, R13, R12, R11 ;  /* 0x0c00000c0d0e7389 */ /* 0x00006400000c000b */
[----:B01----:R-:W-:Y:S05]  /*2e10*/  ENDCOLLECTIVE ;  /* 0x000000000000791b */ /* 0x003fea0003800000 */
.L_x_66:
[----:B------:R-:W-:Y:S05]  /*2e20*/  BRA `(.L_x_67) ;  /* 0xffffffe400dc7947 */ /* 0x000fea000383ffff */
.L_x_24:
[----:B------:R-:W-:Y:S01]  /*2e30*/  BSSY B0, `(.L_x_68) ;  /* 0x0000005000007945 */ /* 0x000fe20003800000 */
[----:B------:R-:W-:-:S07]  /*2e40*/  MOV R15, 0xffffffff ;  /* 0xffffffff000f7802 */ /* 0x000fce0000000f00 */
[----:B0-----:R-:W-:Y:S05]  /*2e50*/  WARPSYNC.COLLECTIVE R15, `(.L_x_69) ;  /* 0x000000000f087348 */ /* 0x001fea0003c00000 */
[----:B------:R-:W-:Y:S01]  /*2e60*/  NOP ;  /* 0x0000000000007918 */ /* 0x000fe20000000000 */
[----:B0-----:R-:W-:Y:S05]  /*2e70*/  ENDCOLLECTIVE ;  /* 0x000000000000791b */ /* 0x001fea0003800000 */
.L_x_69:
[----:B------:R-:W-:Y:S05]  /*2e80*/  BSYNC B0 ;  /* 0x0000000000007941 */ /* 0x000fea0003800000 */
.L_x_68:
[----:B------:R-:W-:Y:S01]  /*2e90*/  HFMA2 R12, -RZ, RZ, 0, 5.9604644775390625e-08 ;  /* 0x00000001ff0c7431 */ /* 0x000fe200000001ff */
[----:B------:R-:W-:Y:S02]  /*2ea0*/  MOV R13, R0 ;  /* 0x00000000000d7202 */ /* 0x000fe40000000f00 */
[----:B------:R-:W-:Y:S02]  /*2eb0*/  MOV R11, 0x1f ;  /* 0x0000001f000b7802 */ /* 0x000fe40000000f00 */
[----:B------:R-:W-:-:S07]  /*2ec0*/  MOV R15, 0xffffffff ;  /* 0xffffffff000f7802 */ /* 0x000fce0000000f00 */
[----:B------:R-:W-:Y:S05]  /*2ed0*/  WARPSYNC.COLLECTIVE R15, `(.L_x_70) ;  /* 0x000000000f087348 */ /* 0x000fea0003c00000 */
[----:B------:R0:W1:Y:S02]  /*2ee0*/  SHFL.BFLY P6, R14, R13, R12, R11 ;  /* 0x0c00000c0d0e7389 */ /* 0x00006400000c000b */
[----:B01----:R-:W-:Y:S05]  /*2ef0*/  ENDCOLLECTIVE ;  /* 0x000000000000791b */ /* 0x003fea0003800000 */
.L_x_70:
[----:B------:R-:W-:Y:S02]  /*2f00*/  MOV R13, R2 ;  /* 0x00000002000d7202 */ /* 0x000fe40000000f00 */
[----:B------:R-:W-:-:S07]  /*2f10*/  MOV R3, R14 ;  /* 0x0000000e00037202 */ /* 0x000fce0000000f00 */
[----:B------:R-:W-:Y:S05]  /*2f20*/  WARPSYNC.COLLECTIVE R15, `(.L_x_71) ;  /* 0x000000000f087348 */ /* 0x000fea0003c00000 */
[----:B------:R0:W1:Y:S02]  /*2f30*/  SHFL.BFLY P6, R14, R13, R12, R11 ;  /* 0x0c00000c0d0e7389 */ /* 0x00006400000c000b */
[----:B01----:R-:W-:Y:S05]  /*2f40*/  ENDCOLLECTIVE ;  /* 0x000000000000791b */ /* 0x003fea0003800000 */
.L_x_71:
[----:B------:R-:W-:Y:S05]  /*2f50*/  BRA `(.L_x_72) ;  /* 0xffffffe800107947 */ /* 0x000fea000383ffff */
        .weak           $__internal_0_$__cuda_sm3x_div_rn_noftz_f32_slowpath
        .type           $__internal_0_$__cuda_sm3x_div_rn_noftz_f32_slowpath,@function
        .size           $__internal_0_$__cuda_sm3x_div_rn_noftz_f32_slowpath,(.L_x_213 - $__internal_0_$__cuda_sm3x_div_rn_noftz_f32_slowpath)
$__internal_0_$__cuda_sm3x_div_rn_noftz_f32_slowpath:
[----:B------:R-:W-:Y:S01]  /*2f60*/  SHF.R.U32.HI R22, RZ, 0x17, R3 ;  /* 0x00000017ff167819 */ /* 0x000fe20000011603 */
[----:B------:R-:W-:Y:S01]  /*2f70*/  BSSY.RECONVERGENT B3, `(.L_x_73) ;  /* 0x0000062000037945 */ /* 0x000fe20003800200 */
[----:B------:R-:W-:Y:S02]  /*2f80*/  SHF.R.U32.HI R29, RZ, 0x17, R2 ;  /* 0x00000017ff1d7819 */ /* 0x000fe40000011602 */
[----:B------:R-:W-:Y:S02]  /*2f90*/  LOP3.LUT R22, R22, 0xff, RZ, 0xc0, !PT ;  /* 0x000000ff16167812 */ /* 0x000fe400078ec0ff */
[----:B------:R-:W-:Y:S02]  /*2fa0*/  LOP3.LUT R29, R29, 0xff, RZ, 0xc0, !PT ;  /* 0x000000ff1d1d7812 */ /* 0x000fe400078ec0ff */
[----:B------:R-:W-:Y:S02]  /*2fb0*/  IADD3 R30, PT, PT, R22, -0x1, RZ ;  /* 0xffffffff161e7810 */ /* 0x000fe40007ffe0ff */
[----:B------:R-:W-:-:S02]  /*2fc0*/  IADD3 R28, PT, PT, R29, -0x1, RZ ;  /* 0xffffffff1d1c7810 */ /* 0x000fc40007ffe0ff */
[----:B------:R-:W-:-:S04]  /*2fd0*/  ISETP.GT.U32.AND P0, PT, R30, 0xfd, PT ;  /* 0x000000fd1e00780c */ /* 0x000fc80003f04070 */
[----:B------:R-:W-:-:S13]  /*2fe0*/  ISETP.GT.U32.OR P0, PT, R28, 0xfd, P0 ;  /* 0x000000fd1c00780c */ /* 0x000fda0000704470 */
[----:B------:R-:W-:Y:S01]  /*2ff0*/  @!P0 MOV R26, RZ ;  /* 0x000000ff001a8202 */ /* 0x000fe20000000f00 */
[----:B------:R-:W-:Y:S06]  /*3000*/  @!P0 BRA `(.L_x_74) ;  /* 0x00000000005c8947 */ /* 0x000fec0003800000 */
[----:B------:R-:W-:Y:S02]  /*3010*/  FSETP.GTU.FTZ.AND P0, PT, |R2|, +INF , PT ;  /* 0x7f8000000200780b */ /* 0x000fe40003f1c200 */
[----:B------:R-:W-:-:S04]  /*3020*/  FSETP.GTU.FTZ.AND P1, PT, |R3|, +INF , PT ;  /* 0x7f8000000300780b */ /* 0x000fc80003f3c200 */
[----:B------:R-:W-:-:S13]  /*3030*/  PLOP3.LUT P0, PT, P0, P1, PT, 0xf8, 0x8f ;  /* 0x00000000008f781c */ /* 0x000fda0000703f70 */
[----:B------:R-:W-:Y:S05]  /*3040*/  @P0 BRA `(.L_x_75) ;  /* 0x00000004004c0947 */ /* 0x000fea0003800000 */
[----:B------:R-:W-:-:S13]  /*3050*/  LOP3.LUT P0, RZ, R3, 0x7fffffff, R2, 0xc8, !PT ;  /* 0x7fffffff03ff7812 */ /* 0x000fda000780c802 */
[----:B------:R-:W-:Y:S05]  /*3060*/  @!P0 BRA `(.L_x_76) ;  /* 0x00000004003c8947 */ /* 0x000fea0003800000 */
[C---:B------:R-:W-:Y:S02]  /*3070*/  FSETP.NEU.FTZ.AND P4, PT, |R2|.reuse, +INF , PT ;  /* 0x7f8000000200780b */ /* 0x040fe40003f9d200 */
[----:B------:R-:W-:Y:S02]  /*3080*/  FSETP.NEU.FTZ.AND P1, PT, |R3|, +INF , PT ;  /* 0x7f8000000300780b */ /* 0x000fe40003f3d200 */
[----:B------:R-:W-:-:S11]  /*3090*/  FSETP.NEU.FTZ.AND P0, PT, |R2|, +INF , PT ;  /* 0x7f8000000200780b */ /* 0x000fd60003f1d200 */
[----:B------:R-:W-:Y:S05]  /*30a0*/  @!P1 BRA !P4, `(.L_x_76) ;  /* 0x00000004002c9947 */ /* 0x000fea0006000000 */
[----:B------:R-:W-:-:S04]  /*30b0*/  LOP3.LUT P4, RZ, R2, 0x7fffffff, RZ, 0xc0, !PT ;  /* 0x7fffffff02ff7812 */ /* 0x000fc8000788c0ff */
[----:B------:R-:W-:-:S13]  /*30c0*/  PLOP3.LUT P1, PT, P1, P4, PT, 0x2f, 0xf2 ;  /* 0x0000000000f2781c */ /* 0x000fda0000f28577 */
[----:B------:R-:W-:Y:S05]  /*30d0*/  @P1 BRA `(.L_x_77) ;  /* 0x0000000400181947 */ /* 0x000fea0003800000 */
[----:B------:R-:W-:-:S04]  /*30e0*/  LOP3.LUT P1, RZ, R3, 0x7fffffff, RZ, 0xc0, !PT ;  /* 0x7fffffff03ff7812 */ /* 0x000fc8000782c0ff */
[----:B------:R-:W-:-:S13]  /*30f0*/  PLOP3.LUT P0, PT, P0, P1, PT, 0x2f, 0xf2 ;  /* 0x0000000000f2781c */ /* 0x000fda0000702577 */
[----:B------:R-:W-:Y:S05]  /*3100*/  @P0 BRA `(.L_x_78) ;  /* 0x0000000400000947 */ /* 0x000fea0003800000 */
[----:B------:R-:W-:Y:S02]  /*3110*/  ISETP.GE.AND P0, PT, R28, RZ, PT ;  /* 0x000000ff1c00720c */ /* 0x000fe40003f06270 */
[----:B------:R-:W-:-:S11]  /*3120*/  ISETP.GE.AND P1, PT, R30, RZ, PT ;  /* 0x000000ff1e00720c */ /* 0x000fd60003f26270 */
[----:B------:R-:W-:Y:S01]  /*3130*/  @P0 MOV R26, RZ ;  /* 0x000000ff001a0202 */ /* 0x000fe20000000f00 */
[----:B------:R-:W-:Y:S01]  /*3140*/  @!P0 FFMA R2, R2, 1.84467440737095516160e+19, RZ ;  /* 0x5f80000002028823 */ /* 0x000fe200000000ff */
[----:B------:R-:W-:Y:S01]  /*3150*/  @!P0 MOV R26, 0xffffffc0 ;  /* 0xffffffc0001a8802 */ /* 0x000fe20000000f00 */
[----:B------:R-:W-:-:S03]  /*3160*/  @!P1 FFMA R3, R3, 1.84467440737095516160e+19, RZ ;  /* 0x5f80000003039823 */ /* 0x000fc600000000ff */
[----:B------:R-:W-:-:S07]  /*3170*/  @!P1 IADD3 R26, PT, PT, R26, 0x40, RZ ;  /* 0x000000401a1a9810 */ /* 0x000fce0007ffe0ff */
.L_x_74:
[----:B------:R-:W-:Y:S01]  /*3180*/  LEA R28, R22, 0xc0800000, 0x17 ;  /* 0xc0800000161c7811 */ /* 0x000fe200078eb8ff */
[----:B------:R-:W-:Y:S01]  /*3190*/  BSSY.RECONVERGENT B4, `(.L_x_79) ;  /* 0x0000036000047945 */ /* 0x000fe20003800200 */
[----:B------:R-:W-:Y:S02]  /*31a0*/  IADD3 R29, PT, PT, R29, -0x7f, RZ ;  /* 0xffffff811d1d7810 */ /* 0x000fe40007ffe0ff */
[----:B------:R-:W-:-:S03]  /*31b0*/  IADD3 R30, PT, PT, -R28, R3, RZ ;  /* 0x000000031c1e7210 */ /* 0x000fc60007ffe1ff */
[C---:B------:R-:W-:Y:S01]  /*31c0*/  IMAD R2, R29.reuse, -0x800000, R2 ;  /* 0xff8000001d027824 */ /* 0x040fe200078e0202 */
[----:B------:R-:W0:Y:S01]  /*31d0*/  MUFU.RCP R28, R30 ;  /* 0x0000001e001c7308 */ /* 0x000e220000001000 */
[----:B------:R-:W-:Y:S01]  /*31e0*/  FADD.FTZ R3, -R30, -RZ ;  /* 0x800000ff1e037221 */ /* 0x000fe20000010100 */
[----:B------:R-:W-:-:S04]  /*31f0*/  IADD3 R29, PT, PT, R29, 0x7f, -R22 ;  /* 0x0000007f1d1d7810 */ /* 0x000fc80007ffe816 */
[----:B------:R-:W-:Y:S01]  /*3200*/  IADD3 R29, PT, PT, R29, R26, RZ ;  /* 0x0000001a1d1d7210 */ /* 0x000fe20007ffe0ff */
[----:B0-----:R-:W-:-:S04]  /*3210*/  FFMA R31, R28, R3, 1 ;  /* 0x3f8000001c1f7423 */ /* 0x001fc80000000003 */
[----:B------:R-:W-:-:S04]  /*3220*/  FFMA R28, R28, R31, R28 ;  /* 0x0000001f1c1c7223 */ /* 0x000fc8000000001c */
[----:B------:R-:W-:-:S04]  /*3230*/  FFMA R31, R2, R28, RZ ;  /* 0x0000001c021f7223 */ /* 0x000fc800000000ff */
[----:B------:R-:W-:-:S04]  /*3240*/  FFMA R32, R3, R31, R2 ;  /* 0x0000001f03207223 */ /* 0x000fc80000000002 */
[----:B------:R-:W-:-:S04]  /*3250*/  FFMA R31, R28, R32, R31 ;  /* 0x000000201c1f7223 */ /* 0x000fc8000000001f */
[----:B------:R-:W-:-:S04]  /*3260*/  FFMA R2, R3, R31, R2 ;  /* 0x0000001f03027223 */ /* 0x000fc80000000002 */
[----:B------:R-:W-:-:S05]  /*3270*/  FFMA R3, R28, R2, R31 ;  /* 0x000000021c037223 */ /* 0x000fca000000001f */
[----:B------:R-:W-:-:S04]  /*3280*/  SHF.R.U32.HI R22, RZ, 0x17, R3 ;  /* 0x00000017ff167819 */ /* 0x000fc80000011603 */
[----:B------:R-:W-:-:S04]  /*3290*/  LOP3.LUT R22, R22, 0xff, RZ, 0xc0, !PT ;  /* 0x000000ff16167812 */ /* 0x000fc800078ec0ff */
[----:B------:R-:W-:-:S04]  /*32a0*/  IADD3 R22, PT, PT, R22, R29, RZ ;  /* 0x0000001d16167210 */ /* 0x000fc80007ffe0ff */
[----:B------:R-:W-:-:S04]  /*32b0*/  IADD3 R26, PT, PT, R22, -0x1, RZ ;  /* 0xffffffff161a7810 */ /* 0x000fc80007ffe0ff */
[----:B------:R-:W-:-:S13]  /*32c0*/  ISETP.GE.U32.AND P0, PT, R26, 0xfe, PT ;  /* 0x000000fe1a00780c */ /* 0x000fda0003f06070 */
[----:B------:R-:W-:Y:S05]  /*32d0*/  @!P0 BRA `(.L_x_80) ;  /* 0x0000000000808947 */ /* 0x000fea0003800000 */
[----:B------:R-:W-:-:S13]  /*32e0*/  ISETP.GT.AND P0, PT, R22, 0xfe, PT ;  /* 0x000000fe1600780c */ /* 0x000fda0003f04270 */
[----:B------:R-:W-:Y:S05]  /*32f0*/  @P0 BRA `(.L_x_81) ;  /* 0x00000000006c0947 */ /* 0x000fea0003800000 */
[----:B------:R-:W-:-:S13]  /*3300*/  ISETP.GE.AND P0, PT, R22, 0x1, PT ;  /* 0x000000011600780c */ /* 0x000fda0003f06270 */
[----:B------:R-:W-:Y:S05]  /*3310*/  @P0 BRA `(.L_x_82) ;  /* 0x0000000000740947 */ /* 0x000fea0003800000 */
[----:B------:R-:W-:Y:S02]  /*3320*/  ISETP.GE.AND P0, PT, R22, -0x18, PT ;  /* 0xffffffe81600780c */ /* 0x000fe40003f06270 */
[----:B------:R-:W-:-:S11]  /*3330*/  LOP3.LUT R3, R3, 0x80000000, RZ, 0xc0, !PT ;  /* 0x8000000003037812 */ /* 0x000fd600078ec0ff */
[----:B------:R-:W-:Y:S05]  /*3340*/  @!P0 BRA `(.L_x_82) ;  /* 0x0000000000688947 */ /* 0x000fea0003800000 */
[-CC-:B------:R-:W-:Y:S01]  /*3350*/  FFMA.RZ R26, R28, R2.reuse, R31.reuse ;  /* 0x000000021c1a7223 */ /* 0x180fe2000000c01f */
[C---:B------:R-:W-:Y:S02]  /*3360*/  ISETP.NE.AND P4, PT, R22.reuse, RZ, PT ;  /* 0x000000ff1600720c */ /* 0x040fe40003f85270 */
[----:B------:R-:W-:Y:S02]  /*3370*/  ISETP.NE.AND P1, PT, R22, RZ, PT ;  /* 0x000000ff1600720c */ /* 0x000fe40003f25270 */
[----:B------:R-:W-:Y:S01]  /*3380*/  LOP3.LUT R29, R26, 0x7fffff, RZ, 0xc0, !PT ;  /* 0x007fffff1a1d7812 */ /* 0x000fe200078ec0ff */
[CCC-:B------:R-:W-:Y:S01]  /*3390*/  FFMA.RP R26, R28.reuse, R2.reuse, R31.reuse ;  /* 0x000000021c1a7223 */ /* 0x1c0fe2000000801f */
[----:B------:R-:W-:Y:S01]  /*33a0*/  FFMA.RM R31, R28, R2, R31 ;  /* 0x000000021c1f7223 */ /* 0x000fe2000000401f */
[----:B------:R-:W-:Y:S02]  /*33b0*/  IADD3 R2, PT, PT, R22, 0x20, RZ ;  /* 0x0000002016027810 */ /* 0x000fe40007ffe0ff */
[----:B------:R-:W-:-:S02]  /*33c0*/  LOP3.LUT R29, R29, 0x800000, RZ, 0xfc, !PT ;  /* 0x008000001d1d7812 */ /* 0x000fc400078efcff */
[----:B------:R-:W-:Y:S02]  /*33d0*/  IADD3 R22, PT, PT, -R22, RZ, RZ ;  /* 0x000000ff16167210 */ /* 0x000fe40007ffe1ff */
[----:B------:R-:W-:Y:S02]  /*33e0*/  SHF.L.U32 R2, R29, R2, RZ ;  /* 0x000000021d027219 */ /* 0x000fe400000006ff */
[----:B------:R-:W-:Y:S02]  /*33f0*/  FSETP.NEU.FTZ.AND P0, PT, R26, R31, PT ;  /* 0x0000001f1a00720b */ /* 0x000fe40003f1d000 */
[----:B------:R-:W-:Y:S02]  /*3400*/  SEL R22, R22, RZ, P4 ;  /* 0x000000ff16167207 */ /* 0x000fe40002000000 */
[----:B------:R-:W-:Y:S02]  /*3410*/  ISETP.NE.AND P1, PT, R2, RZ, P1 ;  /* 0x000000ff0200720c */ /* 0x000fe40000f25270 */
[----:B------:R-:W-:-:S02]  /*3420*/  SHF.R.U32.HI R22, RZ, R22, R29 ;  /* 0x00000016ff167219 */ /* 0x000fc4000001161d */
[----:B------:R-:W-:Y:S02]  /*3430*/  PLOP3.LUT P0, PT, P0, P1, PT, 0xf8, 0x8f ;  /* 0x00000000008f781c */ /* 0x000fe40000703f70 */
[----:B------:R-:W-:Y:S02]  /*3440*/  SHF.R.U32.HI R29, RZ, 0x1, R22 ;  /* 0x00000001ff1d7819 */ /* 0x000fe40000011616 */
[----:B------:R-:W-:-:S04]  /*3450*/  SEL R2, RZ, 0x1, !P0 ;  /* 0x00000001ff027807 */ /* 0x000fc80004000000 */
[----:B------:R-:W-:-:S04]  /*3460*/  LOP3.LUT R31, R2, 0x1, R29, 0xf8, !PT ;  /* 0x00000001021f7812 */ /* 0x000fc800078ef81d */
[----:B------:R-:W-:-:S04]  /*3470*/  LOP3.LUT R22, R31, R22, RZ, 0xc0, !PT ;  /* 0x000000161f167212 */ /* 0x000fc800078ec0ff */
[----:B------:R-:W-:-:S04]  /*3480*/  IADD3 R22, PT, PT, R29, R22, RZ ;  /* 0x000000161d167210 */ /* 0x000fc80007ffe0ff */
[----:B------:R-:W-:Y:S01]  /*3490*/  LOP3.LUT R3, R22, R3, RZ, 0xfc, !PT ;  /* 0x0000000316037212 */ /* 0x000fe200078efcff */
[----:B------:R-:W-:Y:S06]  /*34a0*/  BRA `(.L_x_82) ;  /* 0x0000000000107947 */ /* 0x000fec0003800000 */
.L_x_81:
[----:B------:R-:W-:-:S04]  /*34b0*/  LOP3.LUT R3, R3, 0x80000000, RZ, 0xc0, !PT ;  /* 0x8000000003037812 */ /* 0x000fc800078ec0ff */
[----:B------:R-:W-:Y:S01]  /*34c0*/  LOP3.LUT R3, R3, 0x7f800000, RZ, 0xfc, !PT ;  /* 0x7f80000003037812 */ /* 0x000fe200078efcff */
[----:B------:R-:W-:Y:S06]  /*34d0*/  BRA `(.L_x_82) ;  /* 0x0000000000047947 */ /* 0x000fec0003800000 */
.L_x_80:
[----:B------:R-:W-:-:S07]  /*34e0*/  LEA R3, R29, R3, 0x17 ;  /* 0x000000031d037211 */ /* 0x000fce00078eb8ff */
.L_x_82:
[----:B------:R-:W-:Y:S05]  /*34f0*/  BSYNC.RECONVERGENT B4 ;  /* 0x0000000000047941 */ /* 0x000fea0003800200 */
.L_x_79:
[----:B------:R-:W-:Y:S05]  /*3500*/  BRA `(.L_x_83) ;  /* 0x0000000000207947 */ /* 0x000fea0003800000 */
.L_x_78:
[----:B------:R-:W-:-:S04]  /*3510*/  LOP3.LUT R3, R3, 0x80000000, R2, 0x48, !PT ;  /* 0x8000000003037812 */ /* 0x000fc800078e4802 */
[----:B------:R-:W-:Y:S01]  /*3520*/  LOP3.LUT R3, R3, 0x7f800000, RZ, 0xfc, !PT ;  /* 0x7f80000003037812 */ /* 0x000fe200078efcff */
[----:B------:R-:W-:Y:S06]  /*3530*/  BRA `(.L_x_83) ;  /* 0x0000000000147947 */ /* 0x000fec0003800000 */
.L_x_77:
[----:B------:R-:W-:Y:S01]  /*3540*/  LOP3.LUT R3, R3, 0x80000000, R2, 0x48, !PT ;  /* 0x8000000003037812 */ /* 0x000fe200078e4802 */
[----:B------:R-:W-:Y:S06]  /*3550*/  BRA `(.L_x_83) ;  /* 0x00000000000c7947 */ /* 0x000fec0003800000 */
.L_x_76:
[----:B------:R-:W0:Y:S01]  /*3560*/  MUFU.RSQ R3, -QNAN ;  /* 0xffc0000000037908 */ /* 0x000e220000001400 */
[----:B------:R-:W-:Y:S05]  /*3570*/  BRA `(.L_x_83) ;  /* 0x0000000000047947 */ /* 0x000fea0003800000 */
.L_x_75:
[----:B------:R-:W-:-:S07]  /*3580*/  FADD.FTZ R3, R2, R3 ;  /* 0x0000000302037221 */ /* 0x000fce0000010000 */
.L_x_83:
[----:B------:R-:W-:Y:S05]  /*3590*/  BSYNC.RECONVERGENT B3 ;  /* 0x0000000000037941 */ /* 0x000fea0003800200 */
.L_x_73:
[----:B0-----:R-:W-:Y:S01]  /*35a0*/  MOV R29, R3 ;  /* 0x00000003001d7202 */ /* 0x001fe20000000f00 */
[----:B------:R-:W-:Y:S01]  /*35b0*/  HFMA2 R3, -RZ, RZ, 0, 0 ;  /* 0x00000000ff037431 */ /* 0x000fe200000001ff */
[----:B------:R-:W-:-:S04]  /*35c0*/  MOV R2, R24 ;  /* 0x0000001800027202 */ /* 0x000fc80000000f00 */
[----:B------:R-:W-:Y:S05]  /*35d0*/  RET.REL.NODEC R2 `(_Z16softmax_gpu_fun4PfS_ii) ;  /* 0xffffffc802887950 */ /* 0x000fea0003c3ffff */
.L_x_84:
[----:B------:R-:W-:-:S00]  /*35e0*/  BRA `(.L_x_84) ;  /* 0xfffffffc00fc7947 */ /* 0x000fc0000383ffff */
[----:B------:R-:W-:-:S00]  /*35f0*/  NOP ;  /* 0x0000000000007918 */ /* 0x000fc00000000000 */
        /* <DEDUP_REMOVED lines=8> */
.L_x_213:


//--------------------- .text._Z16softmax_gpu_fun3PfS_ --------------------------
	.section	.text._Z16softmax_gpu_fun3PfS_,"ax",@progbits
	.align	128
        .global         _Z16softmax_gpu_fun3PfS_
        .type           _Z16softmax_gpu_fun3PfS_,@function
        .size           _Z16softmax_gpu_fun3PfS_,(.L_x_214 - _Z16softmax_gpu_fun3PfS_)
        .other          _Z16softmax_gpu_fun3PfS_,@"STO_CUDA_ENTRY STV_DEFAULT"
_Z16softmax_gpu_fun3PfS_:
.text._Z16softmax_gpu_fun3PfS_:
[----:B------:R-:W-:Y:S01]  /*0000*/  LDC R1, c[0x0][0x37c] ;  /* 0x0000df00ff017b82 */ /* 0x000fe20000000800 */
[----:B------:R-:W0:Y:S01]  /*0010*/  S2R R0, SR_TID.X ;  /* 0x0000000000007919 */ /* 0x000e220000002100 */
[----:B------:R-:W0:Y:S01]  /*0020*/  LDCU UR4, c[0x0][0x360] ;  /* 0x00006c00ff0477ac */ /* 0x000e220008000800 */
[----:B------:R-:W0:Y:S02]  /*0030*/  S2R R3, SR_CTAID.X ;  /* 0x0000000000037919 */ /* 0x000e240000002500 */
[----:B0-----:R-:W-:-:S05]  /*0040*/  IMAD R0, R3, UR4, R0 ;  /* 0x0000000403007c24 */ /* 0x001fca000f8e0200 */
[----:B------:R-:W-:-:S13]  /*0050*/  ISETP.GT.AND P0, PT, R0, 0x3ff, PT ;  /* 0x000003ff0000780c */ /* 0x000fda0003f04270 */
[----:B------:R-:W-:Y:S05]  /*0060*/  @P0 EXIT ;  /* 0x000000000000094d */ /* 0x000fea0003800000 */
[----:B------:R-:W0:Y:S01]  /*0070*/  LDCU.64 UR4, c[0x0][0x380] ;  /* 0x00007000ff0477ac */ /* 0x000e220008000a00 */
[----:B------:R-:W-:Y:S01]  /*0080*/  SHF.L.U32 R4, R0, 0xb, RZ ;  /* 0x0000000b00047819 */ /* 0x000fe200000006ff */
[----:B------:R-:W1:Y:S04]  /*0090*/  LDCU.64 UR6, c[0x0][0x358] ;  /* 0x00006b00ff0677ac */ /* 0x000e680008000a00 */
[----:B------:R-:W-:-:S03]  /*00a0*/  IMAD.WIDE R4, R4, 0x4, RZ ;  /* 0x0000000404047825 */ /* 0x000fc600078e02ff */
[C---:B------:R-:W-:Y:S02]  /*00b0*/  LOP3.LUT R0, R4.reuse, 0x10, RZ, 0xfc, !PT ;  /* 0x0000001004007812 */ /* 0x040fe400078efcff */
[----:B0-----:R-:W-:Y:S02]  /*00c0*/  IADD3 R2, P0, PT, R4, UR4, RZ ;  /* 0x0000000404027c10 */ /* 0x001fe4000ff1e0ff */
[----:B------:R-:W-:Y:S02]  /*00d0*/  IADD3 R6, P1, PT, R0, UR4, RZ ;  /* 0x0000000400067c10 */ /* 0x000fe4000ff3e0ff */
[C---:B------:R-:W-:Y:S02]  /*00e0*/  IADD3.X R3, PT, PT, R5.reuse, UR5, RZ, P0, !PT ;  /* 0x0000000505037c10 */ /* 0x040fe400087fe4ff */
[----:B------:R-:W-:-:S03]  /*00f0*/  IADD3.X R7, PT, PT, R5, UR5, RZ, P1, !PT ;  /* 0x0000000505077c10 */ /* 0x000fc60008ffe4ff */
[----:B-1----:R-:W2:Y:S04]  /*0100*/  LDG.E R2, desc[UR6][R2.64] ;  /* 0x0000000602027981 */ /* 0x002ea8000c1e1900 */
[----:B------:R-:W2:Y:S04]  /*0110*/  LDG.E R21, desc[UR6][R6.64+-0xc] ;  /* 0xfffff40606157981 */ /* 0x000ea8000c1e1900 */
[----:B------:R-:W3:Y:S04]  /*0120*/  LDG.E R12, desc[UR6][R6.64+-0x8] ;  /* 0xfffff806060c7981 */ /* 0x000ee8000c1e1900 */
[----:B------:R-:W4:Y:S01]  /*0130*/  LDG.E R13, desc[UR6][R6.64+-0x4] ;  /* 0xfffffc06060d7981 */ /* 0x000f22000c1e1900 */
[----:B------:R-:W-:Y:S01]  /*0140*/  HFMA2 R8, -RZ, RZ, 0.96630859375, -0.0022525787353515625 ;  /* 0x3bbb989dff087431 */ /* 0x000fe200000001ff */
[----:B------:R-:W-:Y:S01]  /*0150*/  MOV R9, 0x437c0000 ;  /* 0x437c000000097802 */ /* 0x000fe20000000f00 */
[----:B------:R-:W-:Y:S01]  /*0160*/  UMOV UR4, URZ ;  /* 0x000000ff00047c82 */ /* 0x000fe20008000000 */
[----:B--2---:R-:W-:-:S04]  /*0170*/  FMNMX R15, R2, R21, !PT ;  /* 0x00000015020f7209 */ /* 0x004fc80007800000 */
[----:B---3--:R-:W-:Y:S01]  /*0180*/  FMNMX R19, R15, R12, !PT ;  /* 0x0000000c0f137209 */ /* 0x008fe20007800000 */
[--C-:B------:R-:W-:Y:S01]  /*0190*/  FADD R11, R2, -R15.reuse ;  /* 0x8000000f020b7221 */ /* 0x100fe20000000000 */
[----:B------:R-:W-:Y:S02]  /*01a0*/  FADD R21, R21, -R15 ;  /* 0x8000000f15157221 */ /* 0x000fe40000000000 */
[----:B----4-:R-:W-:Y:S01]  /*01b0*/  FMNMX R2, R19, R13, !PT ;  /* 0x0000000d13027209 */ /* 0x010fe20007800000 */
[-C--:B------:R-:W-:Y:S01]  /*01c0*/  FFMA.SAT R10, R11, R8.reuse, 0.5 ;  /* 0x3f0000000b0a7423 */ /* 0x080fe20000002008 */
[-C--:B------:R-:W-:Y:S01]  /*01d0*/  FFMA.SAT R16, R21, R8.reuse, 0.5 ;  /* 0x3f00000015107423 */ /* 0x080fe20000002008 */
[--C-:B------:R-:W-:Y:S02]  /*01e0*/  FADD R15, R15, -R19.reuse ;  /* 0x800000130f0f7221 */ /* 0x100fe40000000000 */
[-C--:B------:R-:W-:Y:S01]  /*01f0*/  FFMA.RM R10, R10, R9.reuse, 12582913 ;  /* 0x4b4000010a0a7423 */ /* 0x080fe20000004009 */
[-C--:B------:R-:W-:Y:S01]  /*0200*/  FFMA.RM R3, R16, R9.reuse, 12582913 ;  /* 0x4b40000110037423 */ /* 0x080fe20000004009 */
[----:B------:R-:W-:Y:S01]  /*0210*/  FADD R17, R19, -R2 ;  /* 0x8000000213117221 */ /* 0x000fe20000000000 */
[-C--:B------:R-:W-:Y:S01]  /*0220*/  FFMA.SAT R18, R15, R8.reuse, 0.5 ;  /* 0x3f0000000f127423 */ /* 0x080fe20000002008 */
[----:B------:R-:W-:Y:S01]  /*0230*/  FADD R14, R10, -12583039 ;  /* 0xcb40007f0a0e7421 */ /* 0x000fe20000000000 */
[----:B------:R-:W-:Y:S01]  /*0240*/  FADD R16, R3, -12583039 ;  /* 0xcb40007f03107421 */ /* 0x000fe20000000000 */
[-C--:B------:R-:W-:Y:S01]  /*0250*/  FFMA.SAT R20, R17, R8.reuse, 0.5 ;  /* 0x3f00000011147423 */ /* 0x080fe20000002008 */
[----:B------:R-:W-:Y:S01]  /*0260*/  FADD R19, R12, -R19 ;  /* 0x800000130c137221 */ /* 0x000fe20000000000 */
[----:B------:R-:W-:Y:S01]  /*0270*/  FFMA R14, R11, 1.4426950216293334961, -R14 ;  /* 0x3fb8aa3b0b0e7823 */ /* 0x000fe2000000080e */
[----:B------:R-:W-:Y:S01]  /*0280*/  FFMA R16, R21, 1.4426950216293334961, -R16 ;  /* 0x3fb8aa3b15107823 */ /* 0x000fe20000000810 */
[-C--:B------:R-:W-:Y:S01]  /*0290*/  FFMA.RM R12, R20, R9.reuse, 12582913 ;  /* 0x4b400001140c7423 */ /* 0x080fe20000004009 */
[-C--:B------:R-:W-:Y:S01]  /*02a0*/  FFMA.SAT R20, R19, R8.reuse, 0.5 ;  /* 0x3f00000013147423 */ /* 0x080fe20000002008 */
[----:B------:R-:W-:Y:S01]  /*02b0*/  FFMA R14, R11, 1.925963033500011079e-08, R14 ;  /* 0x32a570600b0e7823 */ /* 0x000fe2000000000e */
[-C--:B------:R-:W-:Y:S01]  /*02c0*/  FFMA.RM R11, R18, R9.reuse, 12582913 ;  /* 0x4b400001120b7423 */ /* 0x080fe20000004009 */
[----:B------:R-:W-:Y:S01]  /*02d0*/  FFMA R16, R21, 1.925963033500011079e-08, R16 ;  /* 0x32a5706015107823 */ /* 0x000fe20000000010 */
[----:B------:R-:W-:Y:S01]  /*02e0*/  FADD R21, R13, -R2 ;  /* 0x800000020d157221 */ /* 0x000fe20000000000 */
[-C--:B------:R-:W-:Y:S01]  /*02f0*/  FFMA.RM R13, R20, R9.reuse, 12582913 ;  /* 0x4b400001140d7423 */ /* 0x080fe20000004009 */
[----:B------:R-:W-:Y:S01]  /*0300*/  FADD R18, R11, -12583039 ;  /* 0xcb40007f0b127421 */ /* 0x000fe20000000000 */
[----:B------:R-:W0:Y:S01]  /*0310*/  MUFU.EX2 R14, R14 ;  /* 0x0000000e000e7308 */ /* 0x000e220000000800 */
[----:B------:R-:W-:Y:S01]  /*0320*/  FADD R22, R12, -12583039 ;  /* 0xcb40007f0c167421 */ /* 0x000fe20000000000 */
[----:B------:R-:W-:Y:S01]  /*0330*/  FFMA.SAT R24, R21, R8, 0.5 ;  /* 0x3f00000015187423 */ /* 0x000fe20000002008 */
[----:B------:R-:W-:Y:S01]  /*0340*/  FFMA R18, R15, 1.4426950216293334961, -R18 ;  /* 0x3fb8aa3b0f127823 */ /* 0x000fe20000000812 */
[----:B------:R-:W-:Y:S01]  /*0350*/  FADD R20, R13, -12583039 ;  /* 0xcb40007f0d147421 */ /* 0x000fe20000000000 */
[----:B------:R-:W-:Y:S01]  /*0360*/  FFMA R22, R17, 1.4426950216293334961, -R22 ;  /* 0x3fb8aa3b11167823 */ /* 0x000fe20000000816 */
[----:B------:R-:W-:Y:S01]  /*0370*/  SHF.L.U32 R23, R10, 0x17, RZ ;  /* 0x000000170a177819 */ /* 0x000fe200000006ff */
[----:B------:R-:W-:Y:S01]  /*0380*/  FFMA R18, R15, 1.925963033500011079e-08, R18 ;  /* 0x32a570600f127823 */ /* 0x000fe20000000012 */
[----:B------:R-:W-:Y:S01]  /*0390*/  FFMA.RM R15, R24, R9, 12582913 ;  /* 0x4b400001180f7423 */ /* 0x000fe20000004009 */
[----:B------:R-:W-:Y:S01]  /*03a0*/  FFMA R20, R19, 1.4426950216293334961, -R20 ;  /* 0x3fb8aa3b13147823 */ /* 0x000fe20000000814 */
[----:B------:R-:W1:Y:S01]  /*03b0*/  MUFU.EX2 R16, R16 ;  /* 0x0000001000107308 */ /* 0x000e620000000800 */
[----:B------:R-:W-:Y:S01]  /*03c0*/  FFMA R17, R17, 1.925963033500011079e-08, R22 ;  /* 0x32a5706011117823 */ /* 0x000fe20000000016 */
[----:B------:R-:W-:Y:S01]  /*03d0*/  FADD R22, R15, -12583039 ;  /* 0xcb40007f0f167421 */ /* 0x000fe20000000000 */
[----:B------:R-:W-:Y:S01]  /*03e0*/  FFMA R10, R19, 1.925963033500011079e-08, R20 ;  /* 0x32a57060130a7823 */ /* 0x000fe20000000014 */
[----:B------:R-:W-:-:S02]  /*03f0*/  SHF.L.U32 R20, R3, 0x17, RZ ;  /* 0x0000001703147819 */ /* 0x000fc400000006ff */
[----:B------:R-:W-:Y:S01]  /*0400*/  FFMA R22, R21, 1.4426950216293334961, -R22 ;  /* 0x3fb8aa3b15167823 */ /* 0x000fe20000000816 */
[----:B0-----:R-:W-:Y:S01]  /*0410*/  FMUL R14, R23, R14 ;  /* 0x0000000e170e7220 */ /* 0x001fe20000400000 */
[----:B------:R-:W0:Y:S01]  /*0420*/  MUFU.EX2 R18, R18 ;  /* 0x0000001200127308 */ /* 0x000e220000000800 */
[----:B------:R-:W-:Y:S01]  /*0430*/  SHF.L.U32 R11, R11, 0x17, RZ ;  /* 0x000000170b0b7819 */ /* 0x000fe200000006ff */
[----:B------:R-:W-:Y:S01]  /*0440*/  FFMA R22, R21, 1.925963033500011079e-08, R22 ;  /* 0x32a5706015167823 */ /* 0x000fe20000000016 */
[----:B------:R-:W-:Y:S01]  /*0450*/  FMUL R3, RZ, R14 ;  /* 0x0000000eff037220 */ /* 0x000fe20000400000 */
[----:B------:R-:W-:Y:S02]  /*0460*/  SHF.L.U32 R14, R12, 0x17, RZ ;  /* 0x000000170c0e7819 */ /* 0x000fe400000006ff */
[----:B------:R-:W-:Y:S02]  /*0470*/  SHF.L.U32 R12, R13, 0x17, RZ ;  /* 0x000000170d0c7819 */ /* 0x000fe400000006ff */
[----:B------:R-:W2:Y:S01]  /*0480*/  MUFU.EX2 R17, R17 ;  /* 0x0000001100117308 */ /* 0x000ea20000000800 */
[----:B-1----:R-:W-:-:S07]  /*0490*/  FFMA R3, R20, R16, R3 ;  /* 0x0000001014037223 */ /* 0x002fce0000000003 */
[----:B------:R-:W1:Y:S01]  /*04a0*/  MUFU.EX2 R10, R10 ;  /* 0x0000000a000a7308 */ /* 0x000e620000000800 */
[----:B0-----:R-:W-:Y:S01]  /*04b0*/  FMUL R18, R11, R18 ;  /* 0x000000120b127220 */ /* 0x001fe20000400000 */
[----:B------:R-:W-:-:S03]  /*04c0*/  MOV R11, R7 ;  /* 0x00000007000b7202 */ /* 0x000fc60000000f00 */
[----:B------:R-:W-:-:S03]  /*04d0*/  FMUL R3, R3, R18 ;  /* 0x0000001203037220 */ /* 0x000fc60000400000 */
[----:B------:R-:W0:Y:S01]  /*04e0*/  MUFU.EX2 R22, R22 ;  /* 0x0000001600167308 */ /* 0x000e220000000800 */
[----:B--2---:R-:W-:Y:S01]  /*04f0*/  FMUL R14, R14, R17 ;  /* 0x000000110e0e7220 */ /* 0x004fe20000400000 */
[----:B-1----:R-:W-:Y:S01]  /*0500*/  FFMA R3, R12, R10, R3 ;  /* 0x0000000a0c037223 */ /* 0x002fe20000000003 */
[----:B------:R-:W-:Y:S02]  /*0510*/  SHF.L.U32 R12, R15, 0x17, RZ ;  /* 0x000000170f0c7819 */ /* 0x000fe400000006ff */
[----:B------:R-:W-:Y:S01]  /*0520*/  MOV R10, R6 ;  /* 0x00000006000a7202 */ /* 0x000fe20000000f00 */
[----:B------:R-:W-:-:S04]  /*0530*/  FMUL R3, R3, R14 ;  /* 0x0000000e03037220 */ /* 0x000fc80000400000 */
[----:B0-----:R-:W-:-:S07]  /*0540*/  FFMA R3, R12, R22, R3 ;  /* 0x000000160c037223 */ /* 0x001fce0000000003 */
.L_x_85:
[----:B------:R-:W2:Y:S04]  /*0550*/  LDG.E R15, desc[UR6][R6.64] ;  /* 0x00000006060f7981 */ /* 0x000ea8000c1e1900 */
[----:B------:R-:W3:Y:S04]  /*0560*/  LDG.E R19, desc[UR6][R6.64+0x4] ;  /* 0x0000040606137981 */ /* 0x000ee8000c1e1900 */
[----:B------:R-:W4:Y:S04]  /*0570*/  LDG.E R16, desc[UR6][R6.64+0x8] ;  /* 0x0000080606107981 */ /* 0x000f28000c1e1900 */
[----:B------:R0:W5:Y:S01]  /*0580*/  LDG.E R13, desc[UR6][R6.64+0xc] ;  /* 0x00000c06060d7981 */ /* 0x000162000c1e1900 */
[----:B------:R-:W-:-:S04]  /*0590*/  UIADD3 UR4, UPT, UPT, UR4, 0x4, URZ ;  /* 0x0000000404047890 */ /* 0x000fc8000fffe0ff */
[----:B------:R-:W-:Y:S01]  /*05a0*/  UISETP.NE.AND UP0, UPT, UR4, 0x7fc, UPT ;  /* 0x000007fc0400788c */ /* 0x000fe2000bf05270 */
[----:B0-----:R-:W-:-:S04]  /*05b0*/  IADD3 R6, P0, PT, R6, 0x10, RZ ;  /* 0x0000001006067810 */ /* 0x001fc80007f1e0ff */
[----:B------:R-:W-:Y:S02]  /*05c0*/  IADD3.X R7, PT, PT, RZ, R7, RZ, P0, !PT ;  /* 0x00000007ff077210 */ /* 0x000fe400007fe4ff */
[----:B--2---:R-:W-:-:S05]  /*05d0*/  FMNMX R12, R15, R2, !PT ;  /* 0x000000020f0c7209 */ /* 0x004fca0007800000 */
[----:B------:R-:W-:Y:S01]  /*05e0*/  FADD R17, -R12, R2 ;  /* 0x000000020c117221 */ /* 0x000fe20000000100 */
[----:B------:R-:W-:-:S03]  /*05f0*/  FADD R15, R15, -R12 ;  /* 0x8000000c0f0f7221 */ /* 0x000fc60000000000 */
[----:B------:R-:W-:-:S04]  /*0600*/  FFMA.SAT R2, R17, R8, 0.5 ;  /* 0x3f00000011027423 */ /* 0x000fc80000002008 */
[----:B------:R-:W-:-:S04]  /*0610*/  FFMA.RM R2, R2, R9, 12582913 ;  /* 0x4b40000102027423 */ /* 0x000fc80000004009 */
[C---:B------:R-:W-:Y:S01]  /*0620*/  FADD R14, R2.reuse, -12583039 ;  /* 0xcb40007f020e7421 */ /* 0x040fe20000000000 */
[----:B------:R-:W-:-:S03]  /*0630*/  SHF.L.U32 R25, R2, 0x17, RZ ;  /* 0x0000001702197819 */ /* 0x000fc600000006ff */
[----:B------:R-:W-:-:S04]  /*0640*/  FFMA R14, R17, 1.4426950216293334961, -R14 ;  /* 0x3fb8aa3b110e7823 */ /* 0x000fc8000000080e */
[----:B------:R-:W-:Y:S01]  /*0650*/  FFMA R18, R17, 1.925963033500011079e-08, R14 ;  /* 0x32a5706011127823 */ /* 0x000fe2000000000e */
[----:B------:R-:W-:Y:S01]  /*0660*/  FFMA.SAT R14, R15, R8, 0.5 ;  /* 0x3f0000000f0e7423 */ /* 0x000fe20000002008 */
[----:B---3--:R-:W-:-:S03]  /*0670*/  FMNMX R17, R12, R19, !PT ;  /* 0x000000130c117209 */ /* 0x008fc60007800000 */
[----:B------:R-:W-:Y:S01]  /*0680*/  FFMA.RM R14, R14, R9, 12582913 ;  /* 0x4b4000010e0e7423 */ /* 0x000fe20000004009 */
[----:B------:R-:W0:Y:S01]  /*0690*/  MUFU.EX2 R18, R18 ;  /* 0x0000001200127308 */ /* 0x000e220000000800 */
[--C-:B------:R-:W-:Y:S01]  /*06a0*/  FADD R23, R12, -R17.reuse ;  /* 0x800000110c177221 */ /* 0x100fe20000000000 */
[----:B------:R-:W-:Y:S01]  /*06b0*/  FADD R19, R19, -R17 ;  /* 0x8000001113137221 */ /* 0x000fe20000000000 */
[----:B------:R-:W-:Y:S01]  /*06c0*/  FADD R12, R14, -12583039 ;  /* 0xcb40007f0e0c7421 */ /* 0x000fe20000000000 */
[----:B----4-:R-:W-:Y:S01]  /*06d0*/  FMNMX R21, R17, R16, !PT ;  /* 0x0000001011157209 */ /* 0x010fe20007800000 */
[-C--:B------:R-:W-:Y:S01]  /*06e0*/  FFMA.SAT R22, R23, R8.reuse, 0.5 ;  /* 0x3f00000017167423 */ /* 0x080fe20000002008 */
[-C--:B------:R-:W-:Y:S01]  /*06f0*/  FFMA.SAT R24, R19, R8.reuse, 0.5 ;  /* 0x3f00000013187423 */ /* 0x080fe20000002008 */
[----:B------:R-:W-:Y:S01]  /*0700*/  FFMA R20, R15, 1.4426950216293334961, -R12 ;  /* 0x3fb8aa3b0f147823 */ /* 0x000fe2000000080c */
[----:B-----5:R-:W-:Y:S01]  /*0710*/  FMNMX R2, R21, R13, !PT ;  /* 0x0000000d15027209 */ /* 0x020fe20007800000 */
[-C--:B------:R-:W-:Y:S01]  /*0720*/  FFMA.RM R12, R22, R9.reuse, 12582913 ;  /* 0x4b400001160c7423 */ /* 0x080fe20000004009 */
[----:B------:R-:W-:Y:S01]  /*0730*/  FADD R17, R17, -R21 ;  /* 0x8000001511117221 */ /* 0x000fe20000000000 */
[----:B------:R-:W-:Y:S01]  /*0740*/  FFMA R20, R15, 1.925963033500011079e-08, R20 ;  /* 0x32a570600f147823 */ /* 0x000fe20000000014 */
[----:B------:R-:W-:Y:S01]  /*0750*/  FFMA.RM R15, R24, R9, 12582913 ;  /* 0x4b400001180f7423 */ /* 0x000fe20000004009 */
[----:B------:R-:W-:Y:S01]  /*0760*/  FADD R22, R12, -12583039 ;  /* 0xcb40007f0c167421 */ /* 0x000fe20000000000 */
[----:B------:R-:W-:Y:S01]  /*0770*/  FFMA.SAT R26, R17, R8, 0.5 ;  /* 0x3f000000111a7423 */ /* 0x000fe20000002008 */
[----:B------:R-:W-:Y:S01]  /*0780*/  FADD R13, R13, -R2 ;  /* 0x800000020d0d7221 */ /* 0x000fe20000000000 */
[----:B------:R-:W-:Y:S01]  /*0790*/  FADD R24, R15, -12583039 ;  /* 0xcb40007f0f187421 */ /* 0x000fe20000000000 */
[----:B------:R-:W1:Y:S01]  /*07a0*/  MUFU.EX2 R20, R20 ;  /* 0x0000001400147308 */ /* 0x000e620000000800 */
[----:B0-----:R-:W-:Y:S01]  /*07b0*/  FMUL R18, R25, R18 ;  /* 0x0000001219127220 */ /* 0x001fe20000400000 */
[----:B------:R-:W-:Y:S01]  /*07c0*/  FFMA R22, R23, 1.4426950216293334961, -R22 ;  /* 0x3fb8aa3b17167823 */ /* 0x000fe20000000816 */
[----:B------:R-:W-:-:S02]  /*07d0*/  FFMA R24, R19, 1.4426950216293334961, -R24 ;  /* 0x3fb8aa3b13187823 */ /* 0x000fc40000000818 */
[----:B------:R-:W-:Y:S01]  /*07e0*/  FMUL R25, R18, R3 ;  /* 0x0000000312197220 */ /* 0x000fe20000400000 */
[----:B------:R-:W-:Y:S01]  /*07f0*/  FFMA R18, R23, 1.925963033500011079e-08, R22 ;  /* 0x32a5706017127823 */ /* 0x000fe20000000016 */
[----:B------:R-:W-:Y:S01]  /*0800*/  FFMA R22, R19, 1.925963033500011079e-08, R24 ;  /* 0x32a5706013167823 */ /* 0x000fe20000000018 */
[----:B------:R-:W-:Y:S01]  /*0810*/  FADD R19, R21, -R2 ;  /* 0x8000000215137221 */ /* 0x000fe20000000000 */
[-C--:B------:R-:W-:Y:S01]  /*0820*/  FFMA.RM R3, R26, R9.reuse, 12582913 ;  /* 0x4b4000011a037423 */ /* 0x080fe20000004009 */
[----:B------:R-:W-:Y:S01]  /*0830*/  FADD R21, R16, -R21 ;  /* 0x8000001510157221 */ /* 0x000fe20000000000 */
[----:B------:R-:W-:Y:S01]  /*0840*/  SHF.L.U32 R24, R14, 0x17, RZ ;  /* 0x000000170e187819 */ /* 0x000fe200000006ff */
[----:B------:R-:W-:Y:S01]  /*0850*/  FFMA.SAT R26, R19, R8, 0.5 ;  /* 0x3f000000131a7423 */ /* 0x000fe20000002008 */
[----:B------:R-:W-:Y:S01]  /*0860*/  FADD R16, R3, -12583039 ;  /* 0xcb40007f03107421 */ /* 0x000fe20000000000 */
[----:B------:R-:W0:Y:S01]  /*0870*/  MUFU.EX2 R18, R18 ;  /* 0x0000001200127308 */ /* 0x000e220000000800 */
[----:B------:R-:W-:Y:S01]  /*0880*/  SHF.L.U32 R23, R12, 0x17, RZ ;  /* 0x000000170c177819 */ /* 0x000fe200000006ff */
[-C--:B------:R-:W-:Y:S01]  /*0890*/  FFMA.RM R14, R26, R9.reuse, 12582913 ;  /* 0x4b4000011a0e7423 */ /* 0x080fe20000004009 */
[----:B------:R-:W-:Y:S01]  /*08a0*/  FFMA R26, R17, 1.4426950216293334961, -R16 ;  /* 0x3fb8aa3b111a7823 */ /* 0x000fe20000000810 */
[----:B-1----:R-:W-:Y:S01]  /*08b0*/  FFMA R25, R24, R20, R25 ;  /* 0x0000001418197223 */ /* 0x002fe20000000019 */
[-C--:B------:R-:W-:Y:S01]  /*08c0*/  FFMA.SAT R24, R21, R8.reuse, 0.5 ;  /* 0x3f00000015187423 */ /* 0x080fe20000002008 */
[----:B------:R-:W-:Y:S01]  /*08d0*/  FADD R28, R14, -12583039 ;  /* 0xcb40007f0e1c7421 */ /* 0x000fe20000000000 */
[----:B------:R-:W-:Y:S01]  /*08e0*/  FFMA R20, R17, 1.925963033500011079e-08, R26 ;  /* 0x32a5706011147823 */ /* 0x000fe2000000001a */
[----:B------:R-:W-:Y:S01]  /*08f0*/  FFMA.SAT R12, R13, R8, 0.5 ;  /* 0x3f0000000d0c7423 */ /* 0x000fe20000002008 */
[-C--:B------:R-:W-:Y:S01]  /*0900*/  FFMA.RM R17, R24, R9.reuse, 12582913 ;  /* 0x4b40000118117423 */ /* 0x080fe20000004009 */
[----:B------:R-:W-:Y:S01]  /*0910*/  FFMA R28, R19, 1.4426950216293334961, -R28 ;  /* 0x3fb8aa3b131c7823 */ /* 0x000fe2000000081c */
[----:B------:R0:W1:Y:S01]  /*0920*/  MUFU.EX2 R16, R22 ;  /* 0x0000001600107308 */ /* 0x0000620000000800 */
[----:B------:R-:W-:Y:S01]  /*0930*/  FFMA.RM R12, R12, R9, 12582913 ;  /* 0x4b4000010c0c7423 */ /* 0x000fe20000004009 */
[----:B------:R-:W-:Y:S01]  /*0940*/  FADD R24, R17, -12583039 ;  /* 0xcb40007f11187421 */ /* 0x000fe20000000000 */
[----:B------:R-:W-:Y:S01]  /*0950*/  FFMA R19, R19, 1.925963033500011079e-08, R28 ;  /* 0x32a5706013137823 */ /* 0x000fe2000000001c */
[----:B------:R-:W-:Y:S01]  /*0960*/  SHF.L.U32 R3, R3, 0x17, RZ ;  /* 0x0000001703037819 */ /* 0x000fe200000006ff */
[C---:B------:R-:W-:Y:S01]  /*0970*/  FADD R26, R12.reuse, -12583039 ;  /* 0xcb40007f0c1a7421 */ /* 0x040fe20000000000 */
[----:B------:R-:W-:Y:S01]  /*0980*/  FFMA R24, R21, 1.4426950216293334961, -R24 ;  /* 0x3fb8aa3b15187823 */ /* 0x000fe20000000818 */
[----:B------:R-:W-:Y:S01]  /*0990*/  SHF.L.U32 R12, R12, 0x17, RZ ;  /* 0x000000170c0c7819 */ /* 0x000fe200000006ff */
[----:B------:R-:W2:Y:S01]  /*09a0*/  MUFU.EX2 R20, R20 ;  /* 0x0000001400147308 */ /* 0x000ea20000000800 */
[----:B------:R-:W-:Y:S01]  /*09b0*/  FFMA R26, R13, 1.4426950216293334961, -R26 ;  /* 0x3fb8aa3b0d1a7823 */ /* 0x000fe2000000081a */
[----:B------:R-:W-:Y:S01]  /*09c0*/  FFMA R24, R21, 1.925963033500011079e-08, R24 ;  /* 0x32a5706015187823 */ /* 0x000fe20000000018 */
[----:B0-----:R-:W-:-:S02]  /*09d0*/  FMUL R22, R23, R18 ;  /* 0x0000001217167220 */ /* 0x001fc40000400000 */
[----:B------:R-:W-:Y:S02]  /*09e0*/  FFMA R26, R13, 1.925963033500011079e-08, R26 ;  /* 0x32a570600d1a7823 */ /* 0x000fe4000000001a */
[----:B------:R-:W-:Y:S01]  /*09f0*/  FMUL R25, R25, R22 ;  /* 0x0000001619197220 */ /* 0x000fe20000400000 */
[----:B------:R-:W0:Y:S01]  /*0a00*/  MUFU.EX2 R19, R19 ;  /* 0x0000001300137308 */ /* 0x000e220000000800 */
[----:B------:R-:W-:-:S05]  /*0a10*/  SHF.L.U32 R22, R15, 0x17, RZ ;  /* 0x000000170f167819 */ /* 0x000fca00000006ff */
[----:B-1----:R-:W-:Y:S02]  /*0a20*/  FFMA R16, R22, R16, R25 ;  /* 0x0000001016107223 */ /* 0x002fe40000000019 */
[----:B------:R-:W1:Y:S01]  /*0a30*/  MUFU.EX2 R18, R24 ;  /* 0x0000001800127308 */ /* 0x000e620000000800 */
[----:B--2---:R-:W-:Y:S01]  /*0a40*/  FMUL R3, R3, R20 ;  /* 0x0000001403037220 */ /* 0x004fe20000400000 */
[----:B------:R-:W-:Y:S02]  /*0a50*/  SHF.L.U32 R20, R14, 0x17, RZ ;  /* 0x000000170e147819 */ /* 0x000fe400000006ff */
[----:B------:R-:W-:Y:S01]  /*0a60*/  SHF.L.U32 R14, R17, 0x17, RZ ;  /* 0x00000017110e7819 */ /* 0x000fe200000006ff */
[----:B------:R-:W-:-:S03]  /*0a70*/  FMUL R3, R16, R3 ;  /* 0x0000000310037220 */ /* 0x000fc60000400000 */
[----:B------:R-:W2:Y:S01]  /*0a80*/  MUFU.EX2 R26, R26 ;  /* 0x0000001a001a7308 */ /* 0x000ea20000000800 */
[----:B0-----:R-:W-:Y:S01]  /*0a90*/  FMUL R20, R20, R19 ;  /* 0x0000001314147220 */ /* 0x001fe20000400000 */
[----:B-1----:R-:W-:-:S04]  /*0aa0*/  FFMA R3, R14, R18, R3 ;  /* 0x000000120e037223 */ /* 0x002fc80000000003 */
[----:B------:R-:W-:-:S04]  /*0ab0*/  FMUL R3, R3, R20 ;  /* 0x0000001403037220 */ /* 0x000fc80000400000 */
[----:B--2---:R-:W-:Y:S01]  /*0ac0*/  FFMA R3, R12, R26, R3 ;  /* 0x0000001a0c037223 */ /* 0x004fe20000000003 */
[----:B------:R-:W-:Y:S06]  /*0ad0*/  BRA.U UP0, `(.L_x_85) ;  /* 0xfffffff9009c7547 */ /* 0x000fec000b83ffff */
[----:B------:R-:W0:Y:S02]  /*0ae0*/  LDCU.64 UR4, c[0x0][0x388] ;  /* 0x00007100ff0477ac */ /* 0x000e240008000a00 */
[----:B0-----:R-:W-:Y:S01]  /*0af0*/  IADD3 R8, P0, PT, R0, UR4, RZ ;  /* 0x0000000400087c10 */ /* 0x001fe2000ff1e0ff */
[----:B------:R-:W-:-:S03]  /*0b00*/  UMOV UR4, URZ ;  /* 0x000000ff00047c82 */ /* 0x000fc60008000000 */
[----:B------:R-:W-:-:S09]  /*0b10*/  IADD3.X R13, PT, PT, R5, UR5, RZ, P0, !PT ;  /* 0x00000005050d7c10 */ /* 0x000fd200087fe4ff */
.L_x_102:
[----:B------:R-:W-:Y:S02]  /*0b20*/  MOV R4, R10 ;  /* 0x0000000a00047202 */ /* 0x000fe40000000f00 */
[----:B------:R-:W-:-:S05]  /*0b30*/  MOV R5, R11 ;  /* 0x0000000b00057202 */ /* 0x000fca0000000f00 */
[----:B0-----:R-:W2:Y:S01]  /*0b40*/  LDG.E R7, desc[UR6][R4.64+-0x10] ;  /* 0xfffff00604077981 */ /* 0x001ea2000c1e1900 */
[----:B------:R-:W-:Y:S01]  /*0b50*/  HFMA2 R0, -RZ, RZ, 0.96630859375, -0.0022525787353515625 ;  /* 0x3bbb989dff007431 */ /* 0x000fe200000001ff */
[----:B------:R-:W-:Y:S01]  /*0b60*/  MOV R9, 0x437c0000 ;  /* 0x437c000000097802 */ /* 0x000fe20000000f00 */
[----:B------:R-:W0:Y:S01]  /*0b70*/  MUFU.RCP R10, R3 ;  /* 0x00000003000a7308 */ /* 0x000e220000001000 */
[----:B------:R-:W-:Y:S01]  /*0b80*/  UIADD3 UR4, UPT, UPT, UR4, 0x8, URZ ;  /* 0x0000000804047890 */ /* 0x000fe2000fffe0ff */
[----:B------:R-:W-:Y:S03]  /*0b90*/  BSSY.RECONVERGENT B0, `(.L_x_86) ;  /* 0x0000017000007945 */ /* 0x000fe60003800200 */
[----:B------:R-:W-:Y:S01]  /*0ba0*/  UISETP.NE.AND UP0, UPT, UR4, 0x800, UPT ;  /* 0x000008000400788c */ /* 0x000fe2000bf05270 */
[----:B--2---:R-:W-:-:S04]  /*0bb0*/  FADD R7, -R2, R7 ;  /* 0x0000000702077221 */ /* 0x004fc80000000100 */
[----:B------:R-:W-:-:S04]  /*0bc0*/  FFMA.SAT R0, R7, R0, 0.5 ;  /* 0x3f00000007007423 */ /* 0x000fc80000002000 */
[----:B------:R-:W-:Y:S01]  /*0bd0*/  FFMA.RM R0, R0, R9, 12582913 ;  /* 0x4b40000100007423 */ /* 0x000fe20000004009 */
[----:B0-----:R-:W-:-:S03]  /*0be0*/  FFMA R9, -R3, R10, 1 ;  /* 0x3f80000003097423 */ /* 0x001fc6000000010a */
[C---:B------:R-:W-:Y:S01]  /*0bf0*/  FADD R6, R0.reuse, -12583039 ;  /* 0xcb40007f00067421 */ /* 0x040fe20000000000 */
[----:B------:R-:W-:Y:S01]  /*0c00*/  SHF.L.U32 R0, R0, 0x17, RZ ;  /* 0x0000001700007819 */ /* 0x000fe200000006ff */
[----:B------:R-:W-:Y:S02]  /*0c10*/  FFMA R9, R10, R9, R10 ;  /* 0x000000090a097223 */ /* 0x000fe4000000000a */
[----:B------:R-:W-:-:S04]  /*0c20*/  FFMA R6, R7, 1.4426950216293334961, -R6 ;  /* 0x3fb8aa3b07067823 */ /* 0x000fc80000000806 */
[----:B------:R-:W-:-:S04]  /*0c30*/  FFMA R6, R7, 1.925963033500011079e-08, R6 ;  /* 0x32a5706007067823 */ /* 0x000fc80000000006 */
[----:B------:R0:W1:Y:S02]  /*0c40*/  MUFU.EX2 R7, R6 ;  /* 0x0000000600077308 */ /* 0x0000640000000800 */
[----:B0-----:R-:W-:Y:S01]  /*0c50*/  MOV R6, R8 ;  /* 0x0000000800067202 */ /* 0x001fe20000000f00 */
[----:B-1----:R-:W-:-:S05]  /*0c60*/  FMUL R0, R0, R7 ;  /* 0x0000000700007220 */ /* 0x002fca0000400000 */
[----:B------:R-:W0:Y:S01]  /*0c70*/  FCHK P0, R0, R3 ;  /* 0x0000000300007302 */ /* 0x000e220000000000 */
[----:B------:R-:W-:-:S04]  /*0c80*/  FFMA R10, R0, R9, RZ ;  /* 0x00000009000a7223 */ /* 0x000fc800000000ff */
[----:B------:R-:W-:-:S04]  /*0c90*/  FFMA R7, -R3, R10, R0 ;  /* 0x0000000a03077223 */ /* 0x000fc80000000100 */
[----:B------:R-:W-:Y:S01]  /*0ca0*/  FFMA R9, R9, R7, R10 ;  /* 0x0000000709097223 */ /* 0x000fe2000000000a */
[----:B------:R-:W-:Y:S01]  /*0cb0*/  MOV R7, R13 ;  /* 0x0000000d00077202 */ /* 0x000fe20000000f00 */
[----:B0-----:R-:W-:Y:S06]  /*0cc0*/  @!P0 BRA `(.L_x_87) ;  /* 0x00000000000c8947 */ /* 0x001fec0003800000 */
[----:B------:R-:W-:-:S07]  /*0cd0*/  MOV R8, 0xcf0 ;  /* 0x00000cf000087802 */ /* 0x000fce0000000f00 */
[----:B------:R-:W-:Y:S05]  /*0ce0*/  CALL.REL.NOINC `($__internal_1_$__cuda_sm3x_div_rn_noftz_f32_slowpath) ;  /* 0x0000000c00187944 */ /* 0x000fea0003c00000 */
[----:B------:R-:W-:-:S07]  /*0cf0*/  MOV R9, R0 ;  /* 0x0000000000097202 */ /* 0x000fce0000000f00 */
.L_x_87:
[----:B------:R-:W-:Y:S05]  /*0d00*/  BSYNC.RECONVERGENT B0 ;  /* 0x0000000000007941 */ /* 0x000fea0003800200 */
.L_x_86:
[----:B------:R0:W-:Y:S04]  /*0d10*/  STG.E desc[UR6][R6.64+-0x10], R9 ;  /* 0xfffff00906007986 */ /* 0x0001e8000c101906 */
[----:B------:R-:W2:Y:S01]  /*0d20*/  LDG.E R11, desc[UR6][R4.64+-0xc] ;  /* 0xfffff406040b7981 */ /* 0x000ea2000c1e1900 */
[----:B------:R-:W-:Y:S01]  /*0d30*/  HFMA2 R0, -RZ, RZ, 0.96630859375, -0.0022525787353515625 ;  /* 0x3bbb989dff007431 */ /* 0x000fe200000001ff */
[----:B------:R-:W-:Y:S01]  /*0d40*/  MOV R13, 0x437c0000 ;  /* 0x437c0000000d7802 */ /* 0x000fe20000000f00 */
[----:B------:R-:W1:Y:S01]  /*0d50*/  MUFU.RCP R10, R3 ;  /* 0x00000003000a7308 */ /* 0x000e620000001000 */
[----:B------:R-:W-:Y:S01]  /*0d60*/  BSSY.RECONVERGENT B0, `(.L_x_88) ;  /* 0x0000015000007945 */ /* 0x000fe20003800200 */
[----:B--2---:R-:W-:-:S04]  /*0d70*/  FADD R11, -R2, R11 ;  /* 0x0000000b020b7221 */ /* 0x004fc80000000100 */
[----:B------:R-:W-:-:S04]  /*0d80*/  FFMA.SAT R0, R11, R0, 0.5 ;  /* 0x3f0000000b007423 */ /* 0x000fc80000002000 */
[----:B------:R-:W-:-:S04]  /*0d90*/  FFMA.RM R0, R0, R13, 12582913 ;  /* 0x4b40000100007423 */ /* 0x000fc8000000400d */
[C---:B------:R-:W-:Y:S01]  /*0da0*/  FADD R8, R0.reuse, -12583039 ;  /* 0xcb40007f00087421 */ /* 0x040fe20000000000 */
[----:B------:R-:W-:-:S03]  /*0db0*/  SHF.L.U32 R0, R0, 0x17, RZ ;  /* 0x0000001700007819 */ /* 0x000fc600000006ff */
[----:B------:R-:W-:-:S04]  /*0dc0*/  FFMA R8, R11, 1.4426950216293334961, -R8 ;  /* 0x3fb8aa3b0b087823 */ /* 0x000fc80000000808 */
[----:B------:R-:W-:Y:S01]  /*0dd0*/  FFMA R8, R11, 1.925963033500011079e-08, R8 ;  /* 0x32a570600b087823 */ /* 0x000fe20000000008 */
[----:B-1----:R-:W-:-:S03]  /*0de0*/  FFMA R11, -R3, R10, 1 ;  /* 0x3f800000030b7423 */ /* 0x002fc6000000010a */
[----:B0-----:R-:W0:Y:S02]  /*0df0*/  MUFU.EX2 R9, R8 ;  /* 0x0000000800097308 */ /* 0x001e240000000800 */
[----:B0-----:R-:W-:Y:S01]  /*0e00*/  FMUL R12, R0, R9 ;  /* 0x00000009000c7220 */ /* 0x001fe20000400000 */
[----:B------:R-:W-:-:S05]  /*0e10*/  FFMA R0, R10, R11, R10 ;  /* 0x0000000b0a007223 */ /* 0x000fca000000000a */
[----:B------:R-:W0:Y:S01]  /*0e20*/  FCHK P0, R12, R3 ;  /* 0x000000030c007302 */ /* 0x000e220000000000 */
[----:B------:R-:W-:-:S04]  /*0e30*/  FFMA R9, R0, R12, RZ ;  /* 0x0000000c00097223 */ /* 0x000fc800000000ff */
[----:B------:R-:W-:-:S04]  /*0e40*/  FFMA R10, -R3, R9, R12 ;  /* 0x00000009030a7223 */ /* 0x000fc8000000010c */
[----:B------:R-:W-:Y:S01]  /*0e50*/  FFMA R9, R0, R10, R9 ;  /* 0x0000000a00097223 */ /* 0x000fe20000000009 */
[----:B0-----:R-:W-:Y:S06]  /*0e60*/  @!P0 BRA `(.L_x_89) ;  /* 0x0000000000108947 */ /* 0x001fec0003800000 */
[----:B------:R-:W-:Y:S02]  /*0e70*/  MOV R0, R12 ;  /* 0x0000000c00007202 */ /* 0x000fe40000000f00 */
[----:B------:R-:W-:-:S07]  /*0e80*/  MOV R8, 0xea0 ;  /* 0x00000ea000087802 */ /* 0x000fce0000000f00 */
[----:B------:R-:W-:Y:S05]  /*0e90*/  CALL.REL.NOINC `($__internal_1_$__cuda_sm3x_div_rn_noftz_f32_slowpath) ;  /* 0x0000000800ac7944 */ /* 0x000fea0003c00000 */
[----:B------:R-:W-:-:S07]  /*0ea0*/  MOV R9, R0 ;  /* 0x0000000000097202 */ /* 0x000fce0000000f00 */
.L_x_89:
[----:B------:R-:W-:Y:S05]  /*0eb0*/  BSYNC.RECONVERGENT B0 ;  /* 0x0000000000007941 */ /* 0x000fea0003800200 */
.L_x_88:
        /* <DEDUP_REMOVED lines=26> */
.L_x_91:
[----:B------:R-:W-:Y:S05]  /*1060*/  BSYNC.RECONVERGENT B0 ;  /* 0x0000000000007941 */ /* 0x000fea0003800200 */
.L_x_90:
        /* <DEDUP_REMOVED lines=26> */
.L_x_93:
[----:B------:R-:W-:Y:S05]  /*1210*/  BSYNC.RECONVERGENT B0 ;  /* 0x0000000000007941 */ /* 0x000fea0003800200 */
.L_x_92:
        /* <DEDUP_REMOVED lines=26> */
.L_x_95:
[----:B------:R-:W-:Y:S05]  /*13c0*/  BSYNC.RECONVERGENT B0 ;  /* 0x0000000000007941 */ /* 0x000fea0003800200 */
.L_x_94:
        /* <DEDUP_REMOVED lines=26> */
.L_x_97:
[----:B------:R-:W-:Y:S05]  /*1570*/  BSYNC.RECONVERGENT B0 ;  /* 0x0000000000007941 */ /* 0x000fea0003800200 */
.L_x_96:
        /* <DEDUP_REMOVED lines=26> */
.L_x_99:
[----:B------:R-:W-:Y:S05]  /*1720*/  BSYNC.RECONVERGENT B0 ;  /* 0x0000000000007941 */ /* 0x000fea0003800200 */
.L_x_98:
        /* <DEDUP_REMOVED lines=26> */
.L_x_101:
[----:B------:R-:W-:Y:S05]  /*18d0*/  BSYNC.RECONVERGENT B0 ;  /* 0x0000000000007941 */ /* 0x000fea0003800200 */
.L_x_100:
[----:B------:R0:W-:Y:S01]  /*18e0*/  STG.E desc[UR6][R6.64+0xc], R9 ;  /* 0x00000c0906007986 */ /* 0x0001e2000c101906 */
[----:B------:R-:W-:Y:S02]  /*18f0*/  IADD3 R10, P0, PT, R4, 0x20, RZ ;  /* 0x00000020040a7810 */ /* 0x000fe40007f1e0ff */
[----:B------:R-:W-:Y:S02]  /*1900*/  IADD3 R8, P1, PT, R6, 0x20, RZ ;  /* 0x0000002006087810 */ /* 0x000fe40007f3e0ff */
[----:B------:R-:W-:Y:S02]  /*1910*/  IADD3.X R11, PT, PT, RZ, R5, RZ, P0, !PT ;  /* 0x00000005ff0b7210 */ /* 0x000fe400007fe4ff */
[----:B------:R-:W-:Y:S01]  /*1920*/  IADD3.X R13, PT, PT, RZ, R7, RZ, P1, !PT ;  /* 0x00000007ff0d7210 */ /* 0x000fe20000ffe4ff */
[----:B------:R-:W-:Y:S08]  /*1930*/  BRA.U UP0, `(.L_x_102) ;  /* 0xfffffff100787547 */ /* 0x000ff0000b83ffff */
[----:B------:R-:W-:Y:S05]  /*1940*/  EXIT ;  /* 0x000000000000794d */ /* 0x000fea0003800000 */
        .weak           $__internal_1_$__cuda_sm3x_div_rn_noftz_f32_slowpath
        .type           $__internal_1_$__cuda_sm3x_div_rn_noftz_f32_slowpath,@function
        .size           $__internal_1_$__cuda_sm3x_div_rn_noftz_f32_slowpath,(.L_x_214 - $__internal_1_$__cuda_sm3x_div_rn_noftz_f32_slowpath)
$__internal_1_$__cuda_sm3x_div_rn_noftz_f32_slowpath:
[----:B------:R-:W-:Y:S01]  /*1950*/  SHF.R.U32.HI R10, RZ, 0x17, R3 ;  /* 0x00000017ff0a7819 */ /* 0x000fe20000011603 */
[----:B------:R-:W-:Y:S01]  /*1960*/  BSSY.RECONVERGENT B1, `(.L_x_103) ;  /* 0x0000063000017945 */ /* 0x000fe20003800200 */
[----:B------:R-:W-:Y:S02]  /*1970*/  SHF.R.U32.HI R9, RZ, 0x17, R0 ;  /* 0x00000017ff097819 */ /* 0x000fe40000011600 */
[----:B------:R-:W-:Y:S02]  /*1980*/  LOP3.LUT R10, R10, 0xff, RZ, 0xc0, !PT ;  /* 0x000000ff0a0a7812 */ /* 0x000fe400078ec0ff */
[----:B------:R-:W-:Y:S02]  /*1990*/  LOP3.LUT R14, R9, 0xff, RZ, 0xc0, !PT ;  /* 0x000000ff090e7812 */ /* 0x000fe400078ec0ff */
[----:B------:R-:W-:Y:S02]  /*19a0*/  IADD3 R13, PT, PT, R10, -0x1, RZ ;  /* 0xffffffff0a0d7810 */ /* 0x000fe40007ffe0ff */
[----:B------:R-:W-:-:S02]  /*19b0*/  IADD3 R12, PT, PT, R14, -0x1, RZ ;  /* 0xffffffff0e0c7810 */ /* 0x000fc40007ffe0ff */
[----:B------:R-:W-:Y:S02]  /*19c0*/  ISETP.GT.U32.AND P0, PT, R13, 0xfd, PT ;  /* 0x000000fd0d00780c */ /* 0x000fe40003f04070 */
[----:B------:R-:W-:Y:S02]  /*19d0*/  MOV R11, R3 ;  /* 0x00000003000b7202 */ /* 0x000fe40000000f00 */
        /* <DEDUP_REMOVED lines=26> */
.L_x_104:
[----:B------:R-:W-:Y:S01]  /*1b80*/  LEA R12, R10, 0xc0800000, 0x17 ;  /* 0xc08000000a0c7811 */ /* 0x000fe200078eb8ff */
[----:B------:R-:W-:Y:S03]  /*1b90*/  BSSY.RECONVERGENT B2, `(.L_x_109) ;  /* 0x0000036000027945 */ /* 0x000fe60003800200 */
[----:B------:R-:W-:Y:S02]  /*1ba0*/  IADD3 R12, PT, PT, -R12, R11, RZ ;  /* 0x0000000b0c0c7210 */ /* 0x000fe40007ffe1ff */
[----:B------:R-:W-:Y:S02]  /*1bb0*/  IADD3 R11, PT, PT, R14, -0x7f, RZ ;  /* 0xffffff810e0b7810 */ /* 0x000fe40007ffe0ff */
[----:B------:R0:W1:Y:S01]  /*1bc0*/  MUFU.RCP R13, R12 ;  /* 0x0000000c000d7308 */ /* 0x0000620000001000 */
[----:B------:R-:W-:Y:S02]  /*1bd0*/  FADD.FTZ R15, -R12, -RZ ;  /* 0x800000ff0c0f7221 */ /* 0x000fe40000010100 */
[C---:B------:R-:W-:Y:S01]  /*1be0*/  IMAD R0, R11.reuse, -0x800000, R0 ;  /* 0xff8000000b007824 */ /* 0x040fe200078e0200 */
[----:B0-----:R-:W-:-:S04]  /*1bf0*/  IADD3 R12, PT, PT, R11, 0x7f, -R10 ;  /* 0x0000007f0b0c7810 */ /* 0x001fc80007ffe80a */
[----:B------:R-:W-:Y:S01]  /*1c00*/  IADD3 R9, PT, PT, R12, R9, RZ ;  /* 0x000000090c097210 */ /* 0x000fe20007ffe0ff */
[----:B-1----:R-:W-:-:S04]  /*1c10*/  FFMA R14, R13, R15, 1 ;  /* 0x3f8000000d0e7423 */ /* 0x002fc8000000000f */
        /* <DEDUP_REMOVED lines=19> */
[CCC-:B------:R-:W-:Y:S01]  /*1d50*/  FFMA.RZ R9, R16.reuse, R14.reuse, R13.reuse ;  /* 0x0000000e10097223 */ /* 0x1c0fe2000000c00d */
[C---:B------:R-:W-:Y:S01]  /*1d60*/  IADD3 R12, PT, PT, R15.reuse, 0x20, RZ ;  /* 0x000000200f0c7810 */ /* 0x040fe20007ffe0ff */
[CCC-:B------:R-:W-:Y:S01]  /*1d70*/  FFMA.RM R10, R16.reuse, R14.reuse, R13.reuse ;  /* 0x0000000e100a7223 */ /* 0x1c0fe2000000400d */
[----:B------:R-:W-:Y:S02]  /*1d80*/  ISETP.NE.AND P2, PT, R15, RZ, PT ;  /* 0x000000ff0f00720c */ /* 0x000fe40003f45270 */
[----:B------:R-:W-:Y:S01]  /*1d90*/  LOP3.LUT R11, R9, 0x7fffff, RZ, 0xc0, !PT ;  /* 0x007fffff090b7812 */ /* 0x000fe200078ec0ff */
[----:B------:R-:W-:Y:S01]  /*1da0*/  FFMA.RP R9, R16, R14, R13 ;  /* 0x0000000e10097223 */ /* 0x000fe2000000800d */
[----:B------:R-:W-:Y:S02]  /*1db0*/  ISETP.NE.AND P1, PT, R15, RZ, PT ;  /* 0x000000ff0f00720c */ /* 0x000fe40003f25270 */
[----:B------:R-:W-:Y:S02]  /*1dc0*/  LOP3.LUT R11, R11, 0x800000, RZ, 0xfc, !PT ;  /* 0x008000000b0b7812 */ /* 0x000fe400078efcff */
[----:B------:R-:W-:-:S02]  /*1dd0*/  IADD3 R13, PT, PT, -R15, RZ, RZ ;  /* 0x000000ff0f0d7210 */ /* 0x000fc40007ffe1ff */
[----:B------:R-:W-:Y:S02]  /*1de0*/  SHF.L.U32 R12, R11, R12, RZ ;  /* 0x0000000c0b0c7219 */ /* 0x000fe400000006ff */
[----:B------:R-:W-:Y:S02]  /*1df0*/  FSETP.NEU.FTZ.AND P0, PT, R9, R10, PT ;  /* 0x0000000a0900720b */ /* 0x000fe40003f1d000 */
[----:B------:R-:W-:Y:S02]  /*1e00*/  SEL R10, R13, RZ, P2 ;  /* 0x000000ff0d0a7207 */ /* 0x000fe40001000000 */
[----:B------:R-:W-:Y:S02]  /*1e10*/  ISETP.NE.AND P1, PT, R12, RZ, P1 ;  /* 0x000000ff0c00720c */ /* 0x000fe40000f25270 */
[----:B------:R-:W-:Y:S02]  /*1e20*/  SHF.R.U32.HI R10, RZ, R10, R11 ;  /* 0x0000000aff0a7219 */ /* 0x000fe4000001160b */
[----:B------:R-:W-:-:S02]  /*1e30*/  PLOP3.LUT P0, PT, P0, P1, PT, 0xf8, 0x8f ;  /* 0x00000000008f781c */ /* 0x000fc40000703f70 */
[----:B------:R-:W-:Y:S02]  /*1e40*/  SHF.R.U32.HI R12, RZ, 0x1, R10 ;  /* 0x00000001ff0c7819 */ /* 0x000fe4000001160a */
[----:B------:R-:W-:-:S04]  /*1e50*/  SEL R9, RZ, 0x1, !P0 ;  /* 0x00000001ff097807 */ /* 0x000fc80004000000 */
[----:B------:R-:W-:-:S04]  /*1e60*/  LOP3.LUT R9, R9, 0x1, R12, 0xf8, !PT ;  /* 0x0000000109097812 */ /* 0x000fc800078ef80c */
[----:B------:R-:W-:-:S04]  /*1e70*/  LOP3.LUT R9, R9, R10, RZ, 0xc0, !PT ;  /* 0x0000000a09097212 */ /* 0x000fc800078ec0ff */
[----:B------:R-:W-:-:S04]  /*1e80*/  IADD3 R9, PT, PT, R12, R9, RZ ;  /* 0x000000090c097210 */ /* 0x000fc80007ffe0ff */
[----:B------:R-:W-:Y:S01]  /*1e90*/  LOP3.LUT R0, R9, R0, RZ, 0xfc, !PT ;  /* 0x0000000009007212 */ /* 0x000fe200078efcff */
[----:B------:R-:W-:Y:S06]  /*1ea0*/  BRA `(.L_x_112) ;  /* 0x0000000000107947 */ /* 0x000fec0003800000 */
.L_x_111:
[----:B------:R-:W-:-:S04]  /*1eb0*/  LOP3.LUT R0, R0, 0x80000000, RZ, 0xc0, !PT ;  /* 0x8000000000007812 */ /* 0x000fc800078ec0ff */
[----:B------:R-:W-:Y:S01]  /*1ec0*/  LOP3.LUT R0, R0, 0x7f800000, RZ, 0xfc, !PT ;  /* 0x7f80000000007812 */ /* 0x000fe200078efcff */
[----:B------:R-:W-:Y:S06]  /*1ed0*/  BRA `(.L_x_112) ;  /* 0x0000000000047947 */ /* 0x000fec0003800000 */
.L_x_110:
[----:B------:R-:W-:-:S07]  /*1ee0*/  LEA R0, R9, R0, 0x17 ;  /* 0x0000000009007211 */ /* 0x000fce00078eb8ff */
.L_x_112:
[----:B------:R-:W-:Y:S05]  /*1ef0*/  BSYNC.RECONVERGENT B2 ;  /* 0x0000000000027941 */ /* 0x000fea0003800200 */
.L_x_109:
[----:B------:R-:W-:Y:S05]  /*1f00*/  BRA `(.L_x_113) ;  /* 0x0000000000207947 */ /* 0x000fea0003800000 */
.L_x_108:
[----:B------:R-:W-:-:S04]  /*1f10*/  LOP3.LUT R0, R11, 0x80000000, R0, 0x48, !PT ;  /* 0x800000000b007812 */ /* 0x000fc800078e4800 */
[----:B------:R-:W-:Y:S01]  /*1f20*/  LOP3.LUT R0, R0, 0x7f800000, RZ, 0xfc, !PT ;  /* 0x7f80000000007812 */ /* 0x000fe200078efcff */
[----:B------:R-:W-:Y:S06]  /*1f30*/  BRA `(.L_x_113) ;  /* 0x0000000000147947 */ /* 0x000fec0003800000 */
.L_x_107:
[----:B------:R-:W-:Y:S01]  /*1f40*/  LOP3.LUT R0, R11, 0x80000000, R0, 0x48, !PT ;  /* 0x800000000b007812 */ /* 0x000fe200078e4800 */
[----:B------:R-:W-:Y:S06]  /*1f50*/  BRA `(.L_x_113) ;  /* 0x00000000000c7947 */ /* 0x000fec0003800000 */
.L_x_106:
[----:B------:R-:W0:Y:S01]  /*1f60*/  MUFU.RSQ R0, -QNAN ;  /* 0xffc0000000007908 */ /* 0x000e220000001400 */
[----:B------:R-:W-:Y:S05]  /*1f70*/  BRA `(.L_x_113) ;  /* 0x0000000000047947 */ /* 0x000fea0003800000 */
.L_x_105:
[----:B------:R-:W-:-:S07]  /*1f80*/  FADD.FTZ R0, R0, R3 ;  /* 0x0000000300007221 */ /* 0x000fce0000010000 */
.L_x_113:
[----:B------:R-:W-:Y:S05]  /*1f90*/  BSYNC.RECONVERGENT B1 ;  /* 0x0000000000017941 */ /* 0x000fea0003800200 */
.L_x_103:
[----:B------:R-:W-:-:S04]  /*1fa0*/  HFMA2 R9, -RZ, RZ, 0, 0 ;  /* 0x00000000ff097431 */ /* 0x000fc800000001ff */
[----:B0-----:R-:W-:Y:S05]  /*1fb0*/  RET.REL.NODEC R8 `(_Z16softmax_gpu_fun3PfS_) ;  /* 0xffffffe008107950 */ /* 0x001fea0003c3ffff */
.L_x_114:
        /* <DEDUP_REMOVED lines=12> */
.L_x_214:


//--------------------- .text._Z16softmax_gpu_fun2PfS_ii --------------------------
	.section	.text._Z16softmax_gpu_fun2PfS_ii,"ax",@progbits
	.align	128
        .global         _Z16softmax_gpu_fun2PfS_ii
        .type           _Z16softmax_gpu_fun2PfS_ii,@function
        .size           _Z16softmax_gpu_fun2PfS_ii,(.L_x_215 - _Z16softmax_gpu_fun2PfS_ii)
        .other          _Z16softmax_gpu_fun2PfS_ii,@"STO_CUDA_ENTRY STV_DEFAULT"
_Z16softmax_gpu_fun2PfS_ii:
.text._Z16softmax_gpu_fun2PfS_ii:
        /* <DEDUP_REMOVED lines=8> */
[----:B------:R-:W-:Y:S02]  /*0080*/  HFMA2 R12, -RZ, RZ, 0, 5.9604644775390625e-08 ;  /* 0x00000001ff0c7431 */ /* 0x000fe400000001ff */
[----:B------:R-:W-:Y:S01]  /*0090*/  IMAD.MOV.U32 R8, RZ, RZ, 0x92 ;  /* 0x00000092ff087424 */ /* 0x000fe200078e00ff */
[----:B------:R2:W3:Y:S01]  /*00a0*/  LDC.64 R2, c[0x4][R0] ;  /* 0x0100000000027b82 */ /* 0x0004e20000000a00 */
[----:B------:R-:W4:Y:S01]  /*00b0*/  LDCU.64 UR6, c[0x4][0x20] ;  /* 0x01000400ff0677ac */ /* 0x000f220008000a00 */
[----:B------:R-:W-:Y:S01]  /*00c0*/  IMAD.MOV.U32 R13, RZ, RZ, RZ ;  /* 0x000000ffff0d7224 */ /* 0x000fe200078e00ff */
[----:B------:R-:W5:Y:S01]  /*00d0*/  LDCU.64 UR8, c[0x4][0x8] ;  /* 0x01000100ff0877ac */ /* 0x000f620008000a00 */
[----:B-1----:R-:W-:Y:S01]  /*00e0*/  IMAD.U32 R4, RZ, RZ, UR4 ;  /* 0x00000004ff047e24 */ /* 0x002fe2000f8e00ff */
[----:B------:R-:W-:Y:S01]  /*00f0*/  MOV R5, UR5 ;  /* 0x0000000500057c02 */ /* 0x000fe20008000f00 */
[----:B----4-:R-:W-:Y:S01]  /*0100*/  IMAD.U32 R6, RZ, RZ, UR6 ;  /* 0x00000006ff067e24 */ /* 0x010fe2000f8e00ff */
[----:B------:R-:W-:Y:S01]  /*0110*/  MOV R7, UR7 ;  /* 0x0000000700077c02 */ /* 0x000fe20008000f00 */
[----:B-----5:R-:W-:Y:S01]  /*0120*/  IMAD.U32 R10, RZ, RZ, UR8 ;  /* 0x00000008ff0a7e24 */ /* 0x020fe2000f8e00ff */
[----:B--2---:R-:W-:-:S07]  /*0130*/  MOV R11, UR9 ;  /* 0x00000009000b7c02 */ /* 0x004fce0008000f00 */
[----:B------:R-:W-:-:S07]  /*0140*/  LEPC R20, `(.L_x_115) ;  /* 0x000000001014794e */ /* 0x000fce0000000000 */
[----:B0--3--:R-:W-:Y:S05]  /*0150*/  CALL.ABS.NOINC R2 ;  /* 0x0000000002007343 */ /* 0x009fea0003c00000 */
.L_x_115:
[----:B------:R-:W1:Y:S02]  /*0160*/  LDCU UR4, c[0x0][0x390] ;  /* 0x00007200ff0477ac */ /* 0x000e640008000800 */
[----:B-1----:R-:W-:-:S13]  /*0170*/  ISETP.GE.AND P0, PT, R16, UR4, PT ;  /* 0x0000000410007c0c */ /* 0x002fda000bf06270 */
[----:B------:R-:W-:Y:S05]  /*0180*/  @P0 EXIT ;  /* 0x000000000000094d */ /* 0x000fea0003800000 */
[----:B------:R-:W1:Y:S01]  /*0190*/  S2R R21, SR_TID.X ;  /* 0x0000000000157919 */ /* 0x000e620000002100 */
[----:B------:R-:W2:Y:S01]  /*01a0*/  LDCU UR4, c[0x0][0x394] ;  /* 0x00007280ff0477ac */ /* 0x000ea20008000800 */
[----:B------:R-:W3:Y:S08]  /*01b0*/  LDC R19, c[0x0][0x370] ;  /* 0x0000dc00ff137b82 */ /* 0x000ef00000000800 */
[----:B------:R-:W4:Y:S01]  /*01c0*/  LDC.64 R6, c[0x0][0x358] ;  /* 0x0000d600ff067b82 */ /* 0x000f220000000a00 */
[----:B-1----:R-:W-:-:S04]  /*01d0*/  LOP3.LUT R18, RZ, R21, RZ, 0x33, !PT ;  /* 0x00000015ff127212 */ /* 0x002fc800078e33ff */
[----:B--2---:R-:W-:-:S04]  /*01e0*/  IADD3 R18, PT, PT, R18, UR4, RZ ;  /* 0x0000000412127c10 */ /* 0x004fc8000fffe0ff */
[----:B------:R-:W-:-:S04]  /*01f0*/  LEA.HI R17, R18, 0x1, RZ, 0x1b ;  /* 0x0000000112117811 */ /* 0x000fc800078fd8ff */
[C---:B------:R-:W-:Y:S02]  /*0200*/  LOP3.LUT R10, R17.reuse, 0xffffff0, RZ, 0xc0, !PT ;  /* 0x0ffffff0110a7812 */ /* 0x040fe400078ec0ff */
[C---:B------:R-:W-:Y:S02]  /*0210*/  LOP3.LUT R23, R17.reuse, 0xf, RZ, 0xc0, !PT ;  /* 0x0000000f11177812 */ /* 0x040fe400078ec0ff */
[C---:B------:R-:W-:Y:S01]  /*0220*/  LOP3.LUT R22, R17.reuse, 0x7, RZ, 0xc0, !PT ;  /* 0x0000000711167812 */ /* 0x040fe200078ec0ff */
[----:B------:R-:W-:Y:S01]  /*0230*/  IMAD.MOV R10, RZ, RZ, -R10 ;  /* 0x000000ffff0a7224 */ /* 0x000fe200078e0a0a */
[C---:B------:R-:W-:Y:S02]  /*0240*/  LOP3.LUT R20, R17.reuse, 0x3, RZ, 0xc0, !PT ;  /* 0x0000000311147812 */ /* 0x040fe400078ec0ff */
[----:B---3--:R-:W-:-:S07]  /*0250*/  LOP3.LUT R17, R17, 0xffffff8, RZ, 0xc0, !PT ;  /* 0x0ffffff811117812 */ /* 0x008fce00078ec0ff */
.L_x_155:
[----:B-1----:R-:W1:Y:S01]  /*0260*/  LDCU.64 UR4, c[0x0][0x390] ;  /* 0x00007200ff0477ac */ /* 0x002e620008000a00 */
[----:B--2---:R-:W2:Y:S01]  /*0270*/  LDC.64 R4, c[0x0][0x380] ;  /* 0x0000e000ff047b82 */ /* 0x004ea20000000a00 */
[----:B------:R-:W-:Y:S01]  /*0280*/  BSSY.RECONVERGENT B0, `(.L_x_116) ;  /* 0x0000097000007945 */ /* 0x000fe20003800200 */
[----:B---3--:R-:W-:Y:S01]  /*0290*/  IMAD.MOV.U32 R13, RZ, RZ, -0x800000 ;  /* 0xff800000ff0d7424 */ /* 0x008fe200078e00ff */
[----:B-1----:R-:W-:Y:S01]  /*02a0*/  ISETP.GE.AND P0, PT, R21, UR5, PT ;  /* 0x0000000515007c0c */ /* 0x002fe2000bf06270 */
[----:B------:R-:W-:Y:S01]  /*02b0*/  IMAD R9, R16, UR5, RZ ;  /* 0x0000000510097c24 */ /* 0x000fe2000f8e02ff */
[----:B------:R-:W-:-:S04]  /*02c0*/  IADD3 R16, PT, PT, R19, R16, RZ ;  /* 0x0000001013107210 */ /* 0x000fc80007ffe0ff */
[----:B------:R-:W-:Y:S01]  /*02d0*/  ISETP.GE.AND P2, PT, R16, UR4, PT ;  /* 0x0000000410007c0c */ /* 0x000fe2000bf46270 */
[----:B--2---:R-:W-:Y:S01]  /*02e0*/  IMAD.WIDE R4, R9, 0x4, R4 ;  /* 0x0000000409047825 */ /* 0x004fe200078e0204 */
[----:B------:R-:W-:-:S05]  /*02f0*/  SHF.R.S32.HI R8, RZ, 0x1f, R9 ;  /* 0x0000001fff087819 */ /* 0x000fca0000011409 */
[----:B------:R-:W-:Y:S06]  /*0300*/  @P0 BRA `(.L_x_117) ;  /* 0x0000000800380947 */ /* 0x000fec0003800000 */
[----:B------:R-:W-:Y:S01]  /*0310*/  ISETP.GE.U32.AND P1, PT, R18, 0x1e0, PT ;  /* 0x000001e01200780c */ /* 0x000fe20003f26070 */
[----:B------:R-:W-:Y:S01]  /*0320*/  BSSY.RECONVERGENT B1, `(.L_x_118) ;  /* 0x000003f000017945 */ /* 0x000fe20003800200 */
[----:B------:R-:W-:Y:S01]  /*0330*/  ISETP.NE.AND P0, PT, R23, RZ, PT ;  /* 0x000000ff1700720c */ /* 0x000fe20003f05270 */
[----:B------:R-:W-:Y:S01]  /*0340*/  IMAD.MOV.U32 R11, RZ, RZ, R21 ;  /* 0x000000ffff0b7224 */ /* 0x000fe200078e0015 */
[----:B------:R-:W-:-:S09]  /*0350*/  MOV R13, 0xff800000 ;  /* 0xff800000000d7802 */ /* 0x000fd20000000f00 */
[----:B------:R-:W-:Y:S05]  /*0360*/  @!P1 BRA `(.L_x_119) ;  /* 0x0000000000e89947 */ /* 0x000fea0003800000 */
[----:B------:R-:W1:Y:S01]  /*0370*/  LDCU.64 UR4, c[0x0][0x380] ;  /* 0x00007000ff0477ac */ /* 0x000e620008000a00 */
[----:B------:R-:W-:Y:S01]  /*0380*/  MOV R13, 0xff800000 ;  /* 0xff800000000d7802 */ /* 0x000fe20000000f00 */
[----:B------:R-:W-:Y:S01]  /*0390*/  IMAD.MOV.U32 R12, RZ, RZ, R10 ;  /* 0x000000ffff0c7224 */ /* 0x000fe200078e000a */
[----:B------:R-:W-:Y:S02]  /*03a0*/  MOV R11, R21 ;  /* 0x00000015000b7202 */ /* 0x000fe40000000f00 */
[----:B-1----:R-:W-:-:S04]  /*03b0*/  LEA R14, P1, R21, UR4, 0x2 ;  /* 0x00000004150e7c11 */ /* 0x002fc8000f8210ff */
[----:B------:R-:W-:Y:S02]  /*03c0*/  LEA R14, P3, R9, R14, 0x2 ;  /* 0x0000000e090e7211 */ /* 0x000fe400078610ff */
[----:B------:R-:W-:Y:S02]  /*03d0*/  LEA.HI.X R15, R21, UR5, RZ, 0x2, P1 ;  /* 0x00000005150f7c11 */ /* 0x000fe400088f14ff */
[----:B------:R-:W-:Y:S02]  /*03e0*/  IADD3 R14, P1, PT, R14, 0x400, RZ ;  /* 0x000004000e0e7810 */ /* 0x000fe40007f3e0ff */
[----:B------:R-:W-:-:S05]  /*03f0*/  LEA.HI.X R15, R9, R15, R8, 0x2, P3 ;  /* 0x0000000f090f7211 */ /* 0x000fca00018f1408 */
[----:B------:R-:W-:-:S07]  /*0400*/  IMAD.X R15, RZ, RZ, R15, P1 ;  /* 0x000000ffff0f7224 */ /* 0x000fce00008e060f */
.L_x_120:
[C---:B----4-:R-:W-:Y:S01]  /*0410*/  R2UR UR4, R6.reuse ;  /* 0x00000000060472ca */ /* 0x050fe200000e0000 */
[----:B------:R-:W-:Y:S01]  /*0420*/  IMAD.MOV.U32 R3, RZ, RZ, R15 ;  /* 0x000000ffff037224 */ /* 0x000fe200078e000f */
[C---:B------:R-:W-:Y:S02]  /*0430*/  R2UR UR5, R7.reuse ;  /* 0x00000000070572ca */ /* 0x040fe400000e0000 */
[----:B------:R-:W-:Y:S02]  /*0440*/  R2UR UR6, R6 ;  /* 0x00000000060672ca */ /* 0x000fe400000e0000 */
[----:B------:R-:W-:Y:S02]  /*0450*/  R2UR UR7, R7 ;  /* 0x00000000070772ca */ /* 0x000fe400000e0000 */
[----:B------:R-:W-:-:S07]  /*0460*/  MOV R2, R14 ;  /* 0x0000000e00027202 */ /* 0x000fce0000000f00 */
[----:B------:R-:W2:Y:S04]  /*0470*/  LDG.E R28, desc[UR4][R2.64+-0x400] ;  /* 0xfffc0004021c7981 */ /* 0x000ea8000c1e1900 */
[----:B------:R-:W2:Y:S01]  /*0480*/  LDG.E R30, desc[UR6][R2.64+-0x380] ;  /* 0xfffc8006021e7981 */ /* 0x000ea2000c1e1900 */
[C---:B------:R-:W-:Y:S02]  /*0490*/  R2UR UR8, R6.reuse ;  /* 0x00000000060872ca */ /* 0x040fe400000e0000 */
[C---:B------:R-:W-:Y:S01]  /*04a0*/  R2UR UR9, R7.reuse ;  /* 0x00000000070972ca */ /* 0x040fe200000e0000 */
[----:B------:R-:W3:Y:S01]  /*04b0*/  LDG.E R33, desc[UR4][R2.64+-0x300] ;  /* 0xfffd000402217981 */ /* 0x000ee2000c1e1900 */
[C---:B------:R-:W-:Y:S02]  /*04c0*/  R2UR UR10, R6.reuse ;  /* 0x00000000060a72ca */ /* 0x040fe400000e0000 */
[----:B------:R-:W-:Y:S01]  /*04d0*/  R2UR UR11, R7 ;  /* 0x00000000070b72ca */ /* 0x000fe200000e0000 */
[----:B------:R-:W3:Y:S01]  /*04e0*/  LDG.E R34, desc[UR6][R2.64+-0x280] ;  /* 0xfffd800602227981 */ /* 0x000ee2000c1e1900 */
[----:B------:R-:W-:-:S02]  /*04f0*/  R2UR UR12, R6 ;  /* 0x00000000060c72ca */ /* 0x000fc400000e0000 */
[C---:B------:R-:W-:Y:S01]  /*0500*/  R2UR UR13, R7.reuse ;  /* 0x00000000070d72ca */ /* 0x040fe200000e0000 */
[----:B------:R-:W4:Y:S01]  /*0510*/  LDG.E R15, desc[UR4][R2.64+0x100] ;  /* 0x00010004020f7981 */ /* 0x000f22000c1e1900 */
[C---:B------:R-:W-:Y:S02]  /*0520*/  R2UR UR14, R6.reuse ;  /* 0x00000000060e72ca */ /* 0x040fe400000e0000 */
[C---:B------:R-:W-:Y:S01]  /*0530*/  R2UR UR15, R7.reuse ;  /* 0x00000000070f72ca */ /* 0x040fe200000e0000 */
[----:B------:R-:W5:Y:S01]  /*0540*/  LDG.E R26, desc[UR8][R2.64+-0x200] ;  /* 0xfffe0008021a7981 */ /* 0x000f62000c1e1900 */
[C---:B------:R-:W-:Y:S02]  /*0550*/  R2UR UR16, R6.reuse ;  /* 0x00000000061072ca */ /* 0x040fe400000e0000 */
[----:B------:R-:W-:Y:S01]  /*0560*/  R2UR UR17, R7 ;  /* 0x00000000071172ca */ /* 0x000fe200000e0000 */
[----:B------:R-:W5:Y:S01]  /*0570*/  LDG.E R29, desc[UR10][R2.64+-0x180] ;  /* 0xfffe800a021d7981 */ /* 0x000f62000c1e1900 */
[----:B------:R-:W-:-:S02]  /*0580*/  R2UR UR18, R6 ;  /* 0x00000000061272ca */ /* 0x000fc400000e0000 */
[----:B------:R-:W-:Y:S01]  /*0590*/  R2UR UR19, R7 ;  /* 0x00000000071372ca */ /* 0x000fe200000e0000 */
[----:B------:R-:W4:Y:S04]  /*05a0*/  LDG.E R27, desc[UR12][R2.64+-0x100] ;  /* 0xffff000c021b7981 */ /* 0x000f28000c1e1900 */
[----:B------:R-:W4:Y:S04]  /*05b0*/  LDG.E R24, desc[UR14][R2.64+-0x80] ;  /* 0xffff800e02187981 */ /* 0x000f28000c1e1900 */
[----:B------:R-:W4:Y:S04]  /*05c0*/  LDG.E R25, desc[UR16][R2.64] ;  /* 0x0000001002197981 */ /* 0x000f28000c1e1900 */
[----:B------:R-:W4:Y:S04]  /*05d0*/  LDG.E R14, desc[UR18][R2.64+0x80] ;  /* 0x00008012020e7981 */ /* 0x000f28000c1e1900 */
[----:B------:R-:W4:Y:S04]  /*05e0*/  LDG.E R0, desc[UR6][R2.64+0x180] ;  /* 0x0001800602007981 */ /* 0x000f28000c1e1900 */
[----:B------:R-:W4:Y:S01]  /*05f0*/  LDG.E R31, desc[UR8][R2.64+0x200] ;  /* 0x00020008021f7981 */ /* 0x000f22000c1e1900 */
[----:B--2---:R-:W-:-:S03]  /*0600*/  FMNMX3 R32, R13, R28, R30, !PT ;  /* 0x0000001c0d207276 */ /* 0x004fc6000780001e */
[----:B------:R-:W2:Y:S04]  /*0610*/  LDG.E R28, desc[UR10][R2.64+0x280] ;  /* 0x0002800a021c7981 */ /* 0x000ea8000c1e1900 */
[----:B------:R-:W2:Y:S04]  /*0620*/  LDG.E R30, desc[UR12][R2.64+0x300] ;  /* 0x0003000c021e7981 */ /* 0x000ea8000c1e1900 */
[----:B------:R-:W2:Y:S01]  /*0630*/  LDG.E R13, desc[UR14][R2.64+0x380] ;  /* 0x0003800e020d7981 */ /* 0x000ea2000c1e1900 */
[----:B---3--:R-:W-:Y:S02]  /*0640*/  FMNMX3 R32, R32, R33, R34, !PT ;  /* 0x0000002120207276 */ /* 0x008fe40007800022 */
[----:B------:R-:W-:-:S02]  /*0650*/  IADD3 R12, PT, PT, R12, 0x10, RZ ;  /* 0x000000100c0c7810 */ /* 0x000fc40007ffe0ff */
[----:B-----5:R-:W-:Y:S02]  /*0660*/  FMNMX3 R26, R32, R26, R29, !PT ;  /* 0x0000001a201a7276 */ /* 0x020fe4000780001d */
[----:B------:R-:W-:Y:S02]  /*0670*/  ISETP.NE.AND P1, PT, R12, RZ, PT ;  /* 0x000000ff0c00720c */ /* 0x000fe40003f25270 */
[----:B----4-:R-:W-:-:S04]  /*0680*/  FMNMX3 R24, R26, R27, R24, !PT ;  /* 0x0000001b1a187276 */ /* 0x010fc80007800018 */
[----:B------:R-:W-:-:S04]  /*0690*/  FMNMX3 R14, R24, R25, R14, !PT ;  /* 0x00000019180e7276 */ /* 0x000fc8000780000e */
[----:B------:R-:W-:Y:S02]  /*06a0*/  FMNMX3 R0, R14, R15, R0, !PT ;  /* 0x0000000f0e007276 */ /* 0x000fe40007800000 */
[----:B------:R-:W-:Y:S02]  /*06b0*/  IADD3 R14, P3, PT, R2, 0x800, RZ ;  /* 0x00000800020e7810 */ /* 0x000fe40007f7e0ff */
[----:B------:R-:W-:-:S03]  /*06c0*/  IADD3 R11, PT, PT, R11, 0x200, RZ ;  /* 0x000002000b0b7810 */ /* 0x000fc60007ffe0ff */
[----:B------:R-:W-:Y:S01]  /*06d0*/  IMAD.X R15, RZ, RZ, R3, P3 ;  /* 0x000000ffff0f7224 */ /* 0x000fe200018e0603 */
[----:B--2---:R-:W-:-:S04]  /*06e0*/  FMNMX3 R0, R0, R31, R28, !PT ;  /* 0x0000001f00007276 */ /* 0x004fc8000780001c */
[----:B------:R-:W-:Y:S01]  /*06f0*/  FMNMX3 R13, R0, R30, R13, !PT ;  /* 0x0000001e000d7276 */ /* 0x000fe2000780000d */
[----:B------:R-:W-:Y:S06]  /*0700*/  @P1 BRA `(.L_x_120) ;  /* 0xfffffffc00401947 */ /* 0x000fec000383ffff */
.L_x_119:
[----:B------:R-:W-:Y:S05]  /*0710*/  BSYNC.RECONVERGENT B1 ;  /* 0x0000000000017941 */ /* 0x000fea0003800200 */
.L_x_118:
[----:B------:R-:W-:Y:S05]  /*0720*/  @!P0 BRA `(.L_x_117) ;  /* 0x0000000400308947 */ /* 0x000fea0003800000 */
[----:B------:R-:W-:Y:S01]  /*0730*/  VIADD R0, R23, 0xffffffff ;  /* 0xffffffff17007836 */ /* 0x000fe20000000000 */
[----:B------:R-:W-:Y:S01]  /*0740*/  BSSY.RECONVERGENT B1, `(.L_x_121) ;  /* 0x0000022000017945 */ /* 0x000fe20003800200 */
[----:B------:R-:W-:-:S03]  /*0750*/  ISETP.NE.AND P1, PT, R22, RZ, PT ;  /* 0x000000ff1600720c */ /* 0x000fc60003f25270 */
[----:B------:R-:W-:-:S13]  /*0760*/  ISETP.GE.U32.AND P0, PT, R0, 0x7, PT ;  /* 0x000000070000780c */ /* 0x000fda0003f06070 */
[----:B------:R-:W-:Y:S05]  /*0770*/  @!P0 BRA `(.L_x_122) ;  /* 0x0000000000788947 */ /* 0x000fea0003800000 */
[C---:B----4-:R-:W-:Y:S01]  /*0780*/  R2UR UR4, R6.reuse ;  /* 0x00000000060472ca */ /* 0x050fe200000e0000 */
[----:B------:R-:W-:Y:S01]  /*0790*/  IMAD.WIDE.U32 R2, R11, 0x4, R4 ;  /* 0x000000040b027825 */ /* 0x000fe200078e0004 */
[C---:B------:R-:W-:Y:S02]  /*07a0*/  R2UR UR5, R7.reuse ;  /* 0x00000000070572ca */ /* 0x040fe400000e0000 */
[C---:B------:R-:W-:Y:S02]  /*07b0*/  R2UR UR6, R6.reuse ;  /* 0x00000000060672ca */ /* 0x040fe400000e0000 */
[C---:B------:R-:W-:Y:S02]  /*07c0*/  R2UR UR7, R7.reuse ;  /* 0x00000000070772ca */ /* 0x040fe400000e0000 */
[----:B------:R-:W-:Y:S02]  /*07d0*/  R2UR UR8, R6 ;  /* 0x00000000060872ca */ /* 0x000fe400000e0000 */
[----:B------:R-:W-:-:S02]  /*07e0*/  R2UR UR9, R7 ;  /* 0x00000000070972ca */ /* 0x000fc400000e0000 */
[C---:B------:R-:W-:Y:S02]  /*07f0*/  R2UR UR10, R6.reuse ;  /* 0x00000000060a72ca */ /* 0x040fe400000e0000 */
[C---:B------:R-:W-:Y:S01]  /*0800*/  R2UR UR11, R7.reuse ;  /* 0x00000000070b72ca */ /* 0x040fe200000e0000 */
[----:B------:R-:W2:Y:S01]  /*0810*/  LDG.E R0, desc[UR4][R2.64] ;  /* 0x0000000402007981 */ /* 0x000ea2000c1e1900 */
[C---:B------:R-:W-:Y:S02]  /*0820*/  R2UR UR12, R6.reuse ;  /* 0x00000000060c72ca */ /* 0x040fe400000e0000 */
[C---:B------:R-:W-:Y:S01]  /*0830*/  R2UR UR13, R7.reuse ;  /* 0x00000000070d72ca */ /* 0x040fe200000e0000 */
[----:B------:R-:W2:Y:S01]  /*0840*/  LDG.E R12, desc[UR6][R2.64+0x80] ;  /* 0x00008006020c7981 */ /* 0x000ea2000c1e1900 */
[C---:B------:R-:W-:Y:S02]  /*0850*/  R2UR UR14, R6.reuse ;  /* 0x00000000060e72ca */ /* 0x040fe400000e0000 */
[----:B------:R-:W-:Y:S01]  /*0860*/  R2UR UR15, R7 ;  /* 0x00000000070f72ca */ /* 0x000fe200000e0000 */
[----:B------:R-:W3:Y:S01]  /*0870*/  LDG.E R15, desc[UR8][R2.64+0x100] ;  /* 0x00010008020f7981 */ /* 0x000ee2000c1e1900 */
[----:B------:R-:W-:-:S02]  /*0880*/  R2UR UR16, R6 ;  /* 0x00000000061072ca */ /* 0x000fc400000e0000 */
[C---:B------:R-:W-:Y:S01]  /*0890*/  R2UR UR17, R7.reuse ;  /* 0x00000000071172ca */ /* 0x040fe200000e0000 */
[----:B------:R-:W3:Y:S01]  /*08a0*/  LDG.E R14, desc[UR10][R2.64+0x180] ;  /* 0x0001800a020e7981 */ /* 0x000ee2000c1e1900 */
[----:B------:R-:W-:Y:S02]  /*08b0*/  R2UR UR18, R6 ;  /* 0x00000000061272ca */ /* 0x000fe400000e0000 */
[----:B------:R-:W-:Y:S01]  /*08c0*/  R2UR UR19, R7 ;  /* 0x00000000071372ca */ /* 0x000fe200000e0000 */
[----:B------:R-:W4:Y:S04]  /*08d0*/  LDG.E R25, desc[UR12][R2.64+0x200] ;  /* 0x0002000c02197981 */ /* 0x000f28000c1e1900 */
[----:B------:R-:W4:Y:S04]  /*08e0*/  LDG.E R24, desc[UR14][R2.64+0x280] ;  /* 0x0002800e02187981 */ /* 0x000f28000c1e1900 */
[----:B------:R-:W5:Y:S04]  /*08f0*/  LDG.E R27, desc[UR16][R2.64+0x300] ;  /* 0x00030010021b7981 */ /* 0x000f68000c1e1900 */
[----:B------:R-:W5:Y:S01]  /*0900*/  LDG.E R26, desc[UR18][R2.64+0x380] ;  /* 0x00038012021a7981 */ /* 0x000f62000c1e1900 */
[----:B------:R-:W-:-:S02]  /*0910*/  IADD3 R11, PT, PT, R11, 0x100, RZ ;  /* 0x000001000b0b7810 */ /* 0x000fc40007ffe0ff */
[----:B--2---:R-:W-:-:S04]  /*0920*/  FMNMX3 R0, R13, R0, R12, !PT ;  /* 0x000000000d007276 */ /* 0x004fc8000780000c */
[----:B---3--:R-:W-:-:S04]  /*0930*/  FMNMX3 R0, R0, R15, R14, !PT ;  /* 0x0000000f00007276 */ /* 0x008fc8000780000e */
[----:B----4-:R-:W-:-:S04]  /*0940*/  FMNMX3 R0, R0, R25, R24, !PT ;  /* 0x0000001900007276 */ /* 0x010fc80007800018 */
[----:B-----5:R-:W-:-:S07]  /*0950*/  FMNMX3 R13, R0, R27, R26, !PT ;  /* 0x0000001b000d7276 */ /* 0x020fce000780001a */
.L_x_122:
[----:B------:R-:W-:Y:S05]  /*0960*/  BSYNC.RECONVERGENT B1 ;  /* 0x0000000000017941 */ /* 0x000fea0003800200 */
.L_x_121:
        /* <DEDUP_REMOVED lines=13> */
[----:B------:R-:W-:Y:S02]  /*0a40*/  R2UR UR10, R6 ;  /* 0x00000000060a72ca */ /* 0x000fe400000e0000 */
[----:B------:R-:W-:Y:S01]  /*0a50*/  R2UR UR11, R7 ;  /* 0x00000000070b72ca */ /* 0x000fe200000e0000 */
[----:B------:R-:W2:Y:S04]  /*0a60*/  LDG.E R0, desc[UR4][R2.64] ;  /* 0x0000000402007981 */ /* 0x000ea8000c1e1900 */
[----:B------:R-:W2:Y:S04]  /*0a70*/  LDG.E R12, desc[UR6][R2.64+0x80] ;  /* 0x00008006020c7981 */ /* 0x000ea8000c1e1900 */
[----:B------:R-:W3:Y:S04]  /*0a80*/  LDG.E R15, desc[UR8][R2.64+0x100] ;  /* 0x00010008020f7981 */ /* 0x000ee8000c1e1900 */
[----:B------:R-:W3:Y:S01]  /*0a90*/  LDG.E R14, desc[UR10][R2.64+0x180] ;  /* 0x0001800a020e7981 */ /* 0x000ee2000c1e1900 */
[----:B------:R-:W-:-:S02]  /*0aa0*/  IADD3 R11, PT, PT, R11, 0x80, RZ ;  /* 0x000000800b0b7810 */ /* 0x000fc40007ffe0ff */
[----:B--2---:R-:W-:-:S04]  /*0ab0*/  FMNMX3 R0, R13, R0, R12, !PT ;  /* 0x000000000d007276 */ /* 0x004fc8000780000c */
[----:B---3--:R-:W-:-:S07]  /*0ac0*/  FMNMX3 R13, R0, R15, R14, !PT ;  /* 0x0000000f000d7276 */ /* 0x008fce000780000e */
.L_x_124:
[----:B------:R-:W-:Y:S05]  /*0ad0*/  BSYNC.RECONVERGENT B1 ;  /* 0x0000000000017941 */ /* 0x000fea0003800200 */
.L_x_123:
[----:B------:R-:W-:Y:S05]  /*0ae0*/  @!P1 BRA `(.L_x_117) ;  /* 0x0000000000409947 */ /* 0x000fea0003800000 */
[----:B----4-:R-:W-:Y:S01]  /*0af0*/  R2UR UR4, R6 ;  /* 0x00000000060472ca */ /* 0x010fe200000e0000 */
[----:B------:R-:W-:Y:S01]  /*0b00*/  IMAD.WIDE.U32 R2, R11, 0x4, R4 ;  /* 0x000000040b027825 */ /* 0x000fe200078e0004 */
[----:B------:R-:W-:-:S13]  /*0b10*/  R2UR UR5, R7 ;  /* 0x00000000070572ca */ /* 0x000fda00000e0000 */
[----:B------:R-:W2:Y:S01]  /*0b20*/  LDG.E R0, desc[UR4][R2.64] ;  /* 0x0000000402007981 */ /* 0x000ea2000c1e1900 */
[----:B------:R-:W-:Y:S02]  /*0b30*/  ISETP.NE.AND P0, PT, R20, 0x1, PT ;  /* 0x000000011400780c */ /* 0x000fe40003f05270 */
[----:B--2---:R-:W-:-:S11]  /*0b40*/  FMNMX R13, R13, R0, !PT ;  /* 0x000000000d0d7209 */ /* 0x004fd60007800000 */
[----:B------:R-:W-:Y:S05]  /*0b50*/  @!P0 BRA `(.L_x_117) ;  /* 0x0000000000248947 */ /* 0x000fea0003800000 */
[----:B------:R-:W-:Y:S02]  /*0b60*/  ISETP.NE.AND P0, PT, R20, 0x2, PT ;  /* 0x000000021400780c */ /* 0x000fe40003f05270 */
[----:B------:R-:W-:Y:S02]  /*0b70*/  R2UR UR4, R6 ;  /* 0x00000000060472ca */ /* 0x000fe400000e0000 */
[----:B------:R-:W-:-:S09]  /*0b80*/  R2UR UR5, R7 ;  /* 0x00000000070572ca */ /* 0x000fd200000e0000 */
[----:B------:R-:W-:Y:S02]  /*0b90*/  @P0 R2UR UR6, R6 ;  /* 0x00000000060602ca */ /* 0x000fe400000e0000 */
[----:B------:R-:W-:Y:S02]  /*0ba0*/  @P0 R2UR UR7, R7 ;  /* 0x00000000070702ca */ /* 0x000fe400000e0000 */
[----:B------:R-:W2:Y:S11]  /*0bb0*/  LDG.E R0, desc[UR4][R2.64+0x80] ;  /* 0x0000800402007981 */ /* 0x000eb6000c1e1900 */
[----:B------:R-:W3:Y:S01]  /*0bc0*/  @P0 LDG.E R12, desc[UR6][R2.64+0x100] ;  /* 0x00010006020c0981 */ /* 0x000ee2000c1e1900 */
[----:B--2---:R-:W-:-:S04]  /*0bd0*/  FMNMX R13, R13, R0, !PT ;  /* 0x000000000d0d7209 */ /* 0x004fc80007800000 */
[----:B---3--:R-:W-:-:S07]  /*0be0*/  @P0 FMNMX R13, R13, R12, !PT ;  /* 0x0000000c0d0d0209 */ /* 0x008fce0007800000 */
.L_x_117:
[----:B------:R-:W-:Y:S05]  /*0bf0*/  BSYNC.RECONVERGENT B0 ;  /* 0x0000000000007941 */ /* 0x000fea0003800200 */
.L_x_116:
[----:B------:R-:W1:Y:S02]  /*0c00*/  LDCU UR4, c[0x0][0x394] ;  /* 0x00007280ff0477ac */ /* 0x000e640008000800 */
[----:B-1----:R-:W-:Y:S01]  /*0c10*/  ISETP.GE.AND P0, PT, R21, UR4, PT ;  /* 0x0000000415007c0c */ /* 0x002fe2000bf06270 */
[----:B------:R-:W-:-:S03]  /*0c20*/  UMOV UR4, 0xffffffff ;  /* 0xffffffff00047882 */ /* 0x000fc60000000000 */
[----:B------:R-:W-:Y:S09]  /*0c30*/  BRA.DIV UR4, `(.L_x_125) ;  /* 0x0000001e04a47947 */ /* 0x000ff2000b800000 */
[----:B------:R-:W1:Y:S02]  /*0c40*/  SHFL.BFLY PT, R14, R13, 0x10, 0x1f ;  /* 0x0e001f000d0e7f89 */ /* 0x000e6400000e0000 */
[----:B-1----:R-:W-:-:S05]  /*0c50*/  FMNMX R13, R14, R13, !PT ;  /* 0x0000000d0e0d7209 */ /* 0x002fca0007800000 */
[----:B------:R-:W1:Y:S02]  /*0c60*/  SHFL.BFLY PT, R14, R13, 0x8, 0x1f ;  /* 0x0d001f000d0e7f89 */ /* 0x000e6400000e0000 */
[----:B-1----:R-:W-:-:S05]  /*0c70*/  FMNMX R0, R13, R14, !PT ;  /* 0x0000000e0d007209 */ /* 0x002fca0007800000 */
[----:B------:R-:W1:Y:S02]  /*0c80*/  SHFL.BFLY PT, R14, R0, 0x4, 0x1f ;  /* 0x0c801f00000e7f89 */ /* 0x000e6400000e0000 */
[----:B-1----:R-:W-:-:S05]  /*0c90*/  FMNMX R2, R0, R14, !PT ;  /* 0x0000000e00027209 */ /* 0x002fca0007800000 */
[----:B------:R-:W1:Y:S02]  /*0ca0*/  SHFL.BFLY PT, R14, R2, 0x2, 0x1f ;  /* 0x0c401f00020e7f89 */ /* 0x000e6400000e0000 */
[----:B-1----:R-:W-:-:S05]  /*0cb0*/  FMNMX R3, R2, R14, !PT ;  /* 0x0000000e02037209 */ /* 0x002fca0007800000 */
[----:B------:R1:W2:Y:S02]  /*0cc0*/  SHFL.BFLY PT, R14, R3, 0x1, 0x1f ;  /* 0x0c201f00030e7f89 */ /* 0x0002a400000e0000 */
.L_x_162:
[----:B------:R-:W-:Y:S01]  /*0cd0*/  BSSY.RECONVERGENT B0, `(.L_x_126) ;  /* 0x00000d4000007945 */ /* 0x000fe20003800200 */
[----:B--2---:R-:W-:Y:S01]  /*0ce0*/  FMNMX R24, R3, R14, !PT ;  /* 0x0000000e03187209 */ /* 0x004fe20007800000 */
[----:B------:R-:W-:Y:S02]  /*0cf0*/  IMAD.MOV.U32 R13, RZ, RZ, RZ ;  /* 0x000000ffff0d7224 */ /* 0x000fe400078e00ff */
[----:B------:R-:W-:Y:S05]  /*0d00*/  @P0 BRA `(.L_x_127) ;  /* 0x0000000c00400947 */ /* 0x000fea0003800000 */
[----:B------:R-:W-:Y:S01]  /*0d10*/  ISETP.GE.U32.AND P0, PT, R18, 0xe0, PT ;  /* 0x000000e01200780c */ /* 0x000fe20003f06070 */
[----:B------:R-:W-:Y:S01]  /*0d20*/  BSSY.RECONVERGENT B1, `(.L_x_128) ;  /* 0x0000065000017945 */ /* 0x000fe20003800200 */
[----:B------:R-:W-:Y:S01]  /*0d30*/  HFMA2 R13, -RZ, RZ, 0, 0 ;  /* 0x00000000ff0d7431 */ /* 0x000fe200000001ff */
[----:B------:R-:W-:Y:S01]  /*0d40*/  ISETP.NE.AND P1, PT, R22, RZ, PT ;  /* 0x000000ff1600720c */ /* 0x000fe20003f25270 */
[----:B------:R-:W-:-:S09]  /*0d50*/  IMAD.MOV.U32 R11, RZ, RZ, R21 ;  /* 0x000000ffff0b7224 */ /* 0x000fd200078e0015 */
[----:B------:R-:W-:Y:S05]  /*0d60*/  @!P0 BRA `(.L_x_129) ;  /* 0x0000000400808947 */ /* 0x000fea0003800000 */
[----:B------:R-:W-:Y:S01]  /*0d70*/  MOV R0, RZ ;  /* 0x000000ff00007202 */ /* 0x000fe20000000f00 */
[----:B------:R-:W-:Y:S01]  /*0d80*/  IMAD.MOV.U32 R13, RZ, RZ, RZ ;  /* 0x000000ffff0d7224 */ /* 0x000fe200078e00ff */
[----:B------:R-:W-:-:S07]  /*0d90*/  MOV R11, R21 ;  /* 0x00000015000b7202 */ /* 0x000fce0000000f00 */
.L_x_130:
[C---:B----4-:R-:W-:Y:S01]  /*0da0*/  R2UR UR4, R6.reuse ;  /* 0x00000000060472ca */ /* 0x050fe200000e0000 */
[----:B-1----:R-:W-:Y:S01]  /*0db0*/  IMAD.WIDE.U32 R2, R11, 0x4, R4 ;  /* 0x000000040b027825 */ /* 0x002fe200078e0004 */
[C---:B------:R-:W-:Y:S02]  /*0dc0*/  R2UR UR5, R7.reuse ;  /* 0x00000000070572ca */ /* 0x040fe400000e0000 */
[----:B------:R-:W-:Y:S02]  /*0dd0*/  R2UR UR6, R6 ;  /* 0x00000000060672ca */ /* 0x000fe400000e0000 */
[----:B------:R-:W-:-:S09]  /*0de0*/  R2UR UR7, R7 ;  /* 0x00000000070772ca */ /* 0x000fd200000e0000 */
[----:B------:R-:W2:Y:S04]  /*0df0*/  LDG.E R35, desc[UR4][R2.64] ;  /* 0x0000000402237981 */ /* 0x000ea8000c1e1900 */
[----:B------:R-:W3:Y:S04]  /*0e00*/  LDG.E R26, desc[UR6][R2.64+0x80] ;  /* 0x00008006021a7981 */ /* 0x000ee8000c1e1900 */
[----:B------:R-:W4:Y:S01]  /*0e10*/  LDG.E R33, desc[UR4][R2.64+0x100] ;  /* 0x0001000402217981 */ /* 0x000f22000c1e1900 */
[----:B------:R-:W-:Y:S02]  /*0e20*/  R2UR UR8, R6 ;  /* 0x00000000060872ca */ /* 0x000fe400000e0000 */
[----:B------:R-:W-:Y:S01]  /*0e30*/  R2UR UR9, R7 ;  /* 0x00000000070972ca */ /* 0x000fe200000e0000 */
[----:B------:R-:W5:Y:S04]  /*0e40*/  LDG.E R31, desc[UR6][R2.64+0x180] ;  /* 0x00018006021f7981 */ /* 0x000f68000c1e1900 */
[----:B------:R-:W5:Y:S04]  /*0e50*/  LDG.E R27, desc[UR4][R2.64+0x200] ;  /* 0x00020004021b7981 */ /* 0x000f68000c1e1900 */
[----:B------:R-:W5:Y:S04]  /*0e60*/  LDG.E R15, desc[UR4][R2.64+0x300] ;  /* 0x00030004020f7981 */ /* 0x000f68000c1e1900 */
[----:B------:R-:W5:Y:S04]  /*0e70*/  LDG.E R29, desc[UR8][R2.64+0x280] ;  /* 0x00028008021d7981 */ /* 0x000f68000c1e1900 */
[----:B------:R1:W5:Y:S01]  /*0e80*/  LDG.E R25, desc[UR6][R2.64+0x380] ;  /* 0x0003800602197981 */ /* 0x000362000c1e1900 */
[----:B------:R-:W-:Y:S01]  /*0e90*/  IMAD.MOV.U32 R14, RZ, RZ, 0x3bbb989d ;  /* 0x3bbb989dff0e7424 */ /* 0x000fe200078e00ff */
[----:B------:R-:W-:Y:S01]  /*0ea0*/  MOV R12, 0x437c0000 ;  /* 0x437c0000000c7802 */ /* 0x000fe20000000f00 */
[----:B------:R-:W-:-:S05]  /*0eb0*/  VIADD R0, R0, 0x8 ;  /* 0x0000000800007836 */ /* 0x000fca0000000000 */
[----:B------:R-:W-:Y:S02]  /*0ec0*/  ISETP.NE.AND P0, PT, R0, R17, PT ;  /* 0x000000110000720c */ /* 0x000fe40003f05270 */
[----:B------:R-:W-:Y:S01]  /*0ed0*/  IADD3 R11, PT, PT, R11, 0x100, RZ ;  /* 0x000001000b0b7810 */ /* 0x000fe20007ffe0ff */
[----:B--2---:R-:W-:-:S04]  /*0ee0*/  FADD R37, -R24, R35 ;  /* 0x0000002318257221 */ /* 0x004fc80000000100 */
[----:B------:R-:W-:-:S04]  /*0ef0*/  FFMA.SAT R35, R37, R14, 0.5 ;  /* 0x3f00000025237423 */ /* 0x000fc8000000200e */
[----:B------:R-:W-:Y:S01]  /*0f00*/  FFMA.RM R28, R35, R12, 12582913 ;  /* 0x4b400001231c7423 */ /* 0x000fe2000000400c */
[----:B---3--:R-:W-:-:S03]  /*0f10*/  FADD R35, -R24, R26 ;  /* 0x0000001a18237221 */ /* 0x008fc60000000100 */
[----:B------:R-:W-:Y:S01]  /*0f20*/  FADD R26, R28, -12583039 ;  /* 0xcb40007f1c1a7421 */ /* 0x000fe20000000000 */
[----:B------:R-:W-:-:S03]  /*0f30*/  FFMA.SAT R32, R35, R14, 0.5 ;  /* 0x3f00000023207423 */ /* 0x000fc6000000200e */
[----:B------:R-:W-:Y:S01]  /*0f40*/  FFMA R30, R37, 1.4426950216293334961, -R26 ;  /* 0x3fb8aa3b251e7823 */ /* 0x000fe2000000081a */
[----:B------:R-:W-:-:S04]  /*0f50*/  FFMA.RM R26, R32, R12, 12582913 ;  /* 0x4b400001201a7423 */ /* 0x000fc8000000400c */
[----:B-1----:R-:W-:Y:S01]  /*0f60*/  FADD R2, R26, -12583039 ;  /* 0xcb40007f1a027421 */ /* 0x002fe20000000000 */
[----:B------:R-:W-:-:S03]  /*0f70*/  FFMA R30, R37, 1.925963033500011079e-08, R30 ;  /* 0x32a57060251e7823 */ /* 0x000fc6000000001e */
[----:B------:R-:W-:-:S03]  /*0f80*/  FFMA R2, R35, 1.4426950216293334961, -R2 ;  /* 0x3fb8aa3b23027823 */ /* 0x000fc60000000802 */
[----:B------:R-:W1:Y:S01]  /*0f90*/  MUFU.EX2 R30, R30 ;  /* 0x0000001e001e7308 */ /* 0x000e620000000800 */
[----:B------:R-:W-:Y:S01]  /*0fa0*/  FFMA R3, R35, 1.925963033500011079e-08, R2 ;  /* 0x32a5706023037823 */ /* 0x000fe20000000002 */
[----:B----4-:R-:W-:-:S06]  /*0fb0*/  FADD R33, -R24, R33 ;  /* 0x0000002118217221 */ /* 0x010fcc0000000100 */
[----:B------:R-:W2:Y:S01]  /*0fc0*/  MUFU.EX2 R3, R3 ;  /* 0x0000000300037308 */ /* 0x000ea20000000800 */
[----:B------:R-:W-:Y:S01]  /*0fd0*/  FFMA.SAT R35, R33, R14, 0.5 ;  /* 0x3f00000021237423 */ /* 0x000fe2000000200e */
[----:B------:R-:W-:Y:S02]  /*0fe0*/  IMAD.SHL.U32 R28, R28, 0x800000, RZ ;  /* 0x008000001c1c7824 */ /* 0x000fe400078e00ff */
[----:B-----5:R-:W-:Y:S01]  /*0ff0*/  FADD R31, -R24, R31 ;  /* 0x0000001f181f7221 */ /* 0x020fe20000000100 */
[----:B------:R-:W-:Y:S01]  /*1000*/  FFMA.RM R2, R35, R12, 12582913 ;  /* 0x4b40000123027423 */ /* 0x000fe2000000400c */
[----:B-1----:R-:W-:Y:S01]  /*1010*/  FFMA R28, R28, R30, R13 ;  /* 0x0000001e1c1c7223 */ /* 0x002fe2000000000d */
[----:B------:R-:W-:Y:S02]  /*1020*/  SHF.L.U32 R13, R26, 0x17, RZ ;  /* 0x000000171a0d7819 */ /* 0x000fe400000006ff */
[----:B------:R-:W-:Y:S01]  /*1030*/  FADD R26, R2, -12583039 ;  /* 0xcb40007f021a7421 */ /* 0x000fe20000000000 */
[----:B------:R-:W-:Y:S01]  /*1040*/  FFMA.SAT R35, R31, R14, 0.5 ;  /* 0x3f0000001f237423 */ /* 0x000fe2000000200e */
[----:B------:R-:W-:-:S02]  /*1050*/  FADD R37, -R24, R27 ;  /* 0x0000001b18257221 */ /* 0x000fc40000000100 */
[----:B------:R-:W-:Y:S01]  /*1060*/  FFMA R26, R33, 1.4426950216293334961, -R26 ;  /* 0x3fb8aa3b211a7823 */ /* 0x000fe2000000081a */
[----:B--2---:R-:W-:Y:S01]  /*1070*/  FFMA R13, R13, R3, R28 ;  /* 0x000000030d0d7223 */ /* 0x004fe2000000001c */
[----:B------:R-:W-:Y:S01]  /*1080*/  FFMA.RM R3, R35, R12, 12582913 ;  /* 0x4b40000123037423 */ /* 0x000fe2000000400c */
[----:B------:R-:W-:Y:S01]  /*1090*/  FADD R35, -R24, R29 ;  /* 0x0000001d18237221 */ /* 0x000fe20000000100 */
[----:B------:R-:W-:Y:S01]  /*10a0*/  FFMA R28, R33, 1.925963033500011079e-08, R26 ;  /* 0x32a57060211c7823 */ /* 0x000fe2000000001a */
[-C--:B------:R-:W-:Y:S01]  /*10b0*/  FFMA.SAT R27, R37, R14.reuse, 0.5 ;  /* 0x3f000000251b7423 */ /* 0x080fe2000000200e */
[----:B------:R-:W-:Y:S01]  /*10c0*/  FADD R26, R3, -12583039 ;  /* 0xcb40007f031a7421 */ /* 0x000fe20000000000 */
[----:B------:R-:W-:-:S03]  /*10d0*/  FFMA.SAT R29, R35, R14, 0.5 ;  /* 0x3f000000231d7423 */ /* 0x000fc6000000200e */
[----:B------:R-:W-:Y:S01]  /*10e0*/  FFMA R30, R31, 1.4426950216293334961, -R26 ;  /* 0x3fb8aa3b1f1e7823 */ /* 0x000fe2000000081a */
[-C--:B------:R-:W-:Y:S01]  /*10f0*/  FFMA.RM R26, R27, R12.reuse, 12582913 ;  /* 0x4b4000011b1a7423 */ /* 0x080fe2000000400c */
[----:B------:R-:W-:Y:S02]  /*1100*/  FFMA.RM R27, R29, R12, 12582913 ;  /* 0x4b4000011d1b7423 */ /* 0x000fe4000000400c */
[----:B------:R-:W-:Y:S01]  /*1110*/  FFMA R31, R31, 1.925963033500011079e-08, R30 ;  /* 0x32a570601f1f7823 */ /* 0x000fe2000000001e */
[----:B------:R-:W-:Y:S01]  /*1120*/  FADD R30, R26, -12583039 ;  /* 0xcb40007f1a1e7421 */ /* 0x000fe20000000000 */
[----:B------:R-:W-:Y:S01]  /*1130*/  FADD R32, R27, -12583039 ;  /* 0xcb40007f1b207421 */ /* 0x000fe20000000000 */
[C---:B------:R-:W-:Y:S02]  /*1140*/  FADD R33, -R24.reuse, R15 ;  /* 0x0000000f18217221 */ /* 0x040fe40000000100 */
[----:B------:R-:W-:Y:S01]  /*1150*/  FFMA R30, R37, 1.4426950216293334961, -R30 ;  /* 0x3fb8aa3b251e7823 */ /* 0x000fe2000000081e */
[----:B------:R-:W-:Y:S01]  /*1160*/  FFMA R32, R35, 1.4426950216293334961, -R32 ;  /* 0x3fb8aa3b23207823 */ /* 0x000fe20000000820 */
[----:B------:R-:W-:-:S02]  /*1170*/  FADD R25, -R24, R25 ;  /* 0x0000001918197221 */ /* 0x000fc40000000100 */
[----:B------:R-:W-:Y:S01]  /*1180*/  FFMA R29, R37, 1.925963033500011079e-08, R30 ;  /* 0x32a57060251d7823 */ /* 0x000fe2000000001e */
[----:B------:R-:W-:Y:S01]  /*1190*/  FFMA R30, R35, 1.925963033500011079e-08, R32 ;  /* 0x32a57060231e7823 */ /* 0x000fe20000000020 */
[-C--:B------:R-:W-:Y:S01]  /*11a0*/  FFMA.SAT R35, R33, R14.reuse, 0.5 ;  /* 0x3f00000021237423 */ /* 0x080fe2000000200e */
[----:B------:R-:W-:-:S03]  /*11b0*/  FFMA.SAT R37, R25, R14, 0.5 ;  /* 0x3f00000019257423 */ /* 0x000fc6000000200e */
[-C--:B------:R-:W-:Y:S01]  /*11c0*/  FFMA.RM R14, R35, R12.reuse, 12582913 ;  /* 0x4b400001230e7423 */ /* 0x080fe2000000400c */
[----:B------:R-:W1:Y:S03]  /*11d0*/  MUFU.EX2 R28, R28 ;  /* 0x0000001c001c7308 */ /* 0x000e660000000800 */
[----:B------:R-:W-:Y:S01]  /*11e0*/  FADD R32, R14, -12583039 ;  /* 0xcb40007f0e207421 */ /* 0x000fe20000000000 */
[----:B------:R-:W-:-:S03]  /*11f0*/  FFMA.RM R12, R37, R12, 12582913 ;  /* 0x4b400001250c7423 */ /* 0x000fc6000000400c */
[C---:B------:R-:W-:Y:S01]  /*1200*/  FFMA R32, R33.reuse, 1.4426950216293334961, -R32 ;  /* 0x3fb8aa3b21207823 */ /* 0x040fe20000000820 */
[----:B------:R-:W2:Y:S03]  /*1210*/  MUFU.EX2 R15, R31 ;  /* 0x0000001f000f7308 */ /* 0x000ea60000000800 */
[----:B------:R-:W-:Y:S01]  /*1220*/  FFMA R33, R33, 1.925963033500011079e-08, R32 ;  /* 0x32a5706021217823 */ /* 0x000fe20000000020 */
[----:B------:R-:W-:-:S04]  /*1230*/  FADD R32, R12, -12583039 ;  /* 0xcb40007f0c207421 */ /* 0x000fc80000000000 */
[----:B------:R-:W3:Y:S01]  /*1240*/  MUFU.EX2 R29, R29 ;  /* 0x0000001d001d7308 */ /* 0x000ee20000000800 */
[----:B------:R-:W-:Y:S01]  /*1250*/  FFMA R34, R25, 1.4426950216293334961, -R32 ;  /* 0x3fb8aa3b19227823 */ /* 0x000fe20000000820 */
[----:B------:R-:W-:Y:S01]  /*1260*/  IMAD.SHL.U32 R32, R2, 0x800000, RZ ;  /* 0x0080000002207824 */ /* 0x000fe200078e00ff */
[----:B------:R-:W-:Y:S02]  /*1270*/  SHF.L.U32 R3, R3, 0x17, RZ ;  /* 0x0000001703037819 */ /* 0x000fe400000006ff */
[----:B------:R-:W-:-:S03]  /*1280*/  FFMA R34, R25, 1.925963033500011079e-08, R34 ;  /* 0x32a5706019227823 */ /* 0x000fc60000000022 */
[----:B------:R-:W4:Y:S01]  /*1290*/  MUFU.EX2 R30, R30 ;  /* 0x0000001e001e7308 */ /* 0x000f220000000800 */
[----:B-1----:R-:W-:Y:S01]  /*12a0*/  FFMA R28, R32, R28, R13 ;  /* 0x0000001c201c7223 */ /* 0x002fe2000000000d */
[----:B------:R-:W-:-:S06]  /*12b0*/  IMAD.SHL.U32 R13, R26, 0x800000, RZ ;  /* 0x008000001a0d7824 */ /* 0x000fcc00078e00ff */
[----:B------:R-:W1:Y:S01]  /*12c0*/  MUFU.EX2 R2, R33 ;  /* 0x0000002100027308 */ /* 0x000e620000000800 */
[----:B--2---:R-:W-:Y:S01]  /*12d0*/  FFMA R28, R3, R15, R28 ;  /* 0x0000000f031c7223 */ /* 0x004fe2000000001c */
[----:B------:R-:W-:-:S06]  /*12e0*/  SHF.L.U32 R26, R27, 0x17, RZ ;  /* 0x000000171b1a7819 */ /* 0x000fcc00000006ff */
[----:B------:R-:W2:Y:S01]  /*12f0*/  MUFU.EX2 R34, R34 ;  /* 0x0000002200227308 */ /* 0x000ea20000000800 */
[----:B---3--:R-:W-:Y:S01]  /*1300*/  FFMA R13, R13, R29, R28 ;  /* 0x0000001d0d0d7223 */ /* 0x008fe2000000001c */
[----:B------:R-:W-:-:S03]  /*1310*/  SHF.L.U32 R14, R14, 0x17, RZ ;  /* 0x000000170e0e7819 */ /* 0x000fc600000006ff */
[----:B----4-:R-:W-:Y:S01]  /*1320*/  FFMA R13, R26, R30, R13 ;  /* 0x0000001e1a0d7223 */ /* 0x010fe2000000000d */
[----:B------:R-:W-:-:S03]  /*1330*/  IMAD.SHL.U32 R12, R12, 0x800000, RZ ;  /* 0x008000000c0c7824 */ /* 0x000fc600078e00ff */
[----:B-1----:R-:W-:-:S04]  /*1340*/  FFMA R13, R14, R2, R13 ;  /* 0x000000020e0d7223 */ /* 0x002fc8000000000d */
[----:B--2---:R-:W-:Y:S01]  /*1350*/  FFMA R13, R12, R34, R13 ;  /* 0x000000220c0d7223 */ /* 0x004fe2000000000d */
[----:B------:R-:W-:Y:S06]  /*1360*/  @P0 BRA `(.L_x_130) ;  /* 0xfffffff8008c0947 */ /* 0x000fec000383ffff */
.L_x_129:
[----:B------:R-:W-:Y:S05]  /*1370*/  BSYNC.RECONVERGENT B1 ;  /* 0x0000000000017941 */ /* 0x000fea0003800200 */
.L_x_128:
[----:B------:R-:W-:Y:S05]  /*1380*/  @!P1 BRA `(.L_x_127) ;  /* 0x0000000400a09947 */ /* 0x000fea0003800000 */
[----:B------:R-:W-:Y:S01]  /*1390*/  VIADD R0, R22, 0xffffffff ;  /* 0xffffffff16007836 */ /* 0x000fe20000000000 */
[----:B------:R-:W-:Y:S01]  /*13a0*/  BSSY.RECONVERGENT B1, `(.L_x_131) ;  /* 0x0000034000017945 */ /* 0x000fe20003800200 */
[----:B------:R-:W-:-:S03]  /*13b0*/  ISETP.NE.AND P1, PT, R20, RZ, PT ;  /* 0x000000ff1400720c */ /* 0x000fc60003f25270 */
[----:B------:R-:W-:-:S13]  /*13c0*/  ISETP.GE.U32.AND P0, PT, R0, 0x3, PT ;  /* 0x000000030000780c */ /* 0x000fda0003f06070 */
[----:B------:R-:W-:Y:S05]  /*13d0*/  @!P0 BRA `(.L_x_132) ;  /* 0x0000000000c08947 */ /* 0x000fea0003800000 */
[C---:B----4-:R-:W-:Y:S01]  /*13e0*/  R2UR UR4, R6.reuse ;  /* 0x00000000060472ca */ /* 0x050fe200000e0000 */
[----:B-1----:R-:W-:Y:S01]  /*13f0*/  IMAD.WIDE.U32 R2, R11, 0x4, R4 ;  /* 0x000000040b027825 */ /* 0x002fe200078e0004 */
[C---:B------:R-:W-:Y:S02]  /*1400*/  R2UR UR5, R7.reuse ;  /* 0x00000000070572ca */ /* 0x040fe400000e0000 */
[----:B------:R-:W-:Y:S02]  /*1410*/  R2UR UR6, R6 ;  /* 0x00000000060672ca */ /* 0x000fe400000e0000 */
[----:B------:R-:W-:-:S09]  /*1420*/  R2UR UR7, R7 ;  /* 0x00000000070772ca */ /* 0x000fd200000e0000 */
[----:B------:R-:W2:Y:S04]  /*1430*/  LDG.E R15, desc[UR4][R2.64] ;  /* 0x00000004020f7981 */ /* 0x000ea8000c1e1900 */
[----:B------:R-:W3:Y:S04]  /*1440*/  LDG.E R27, desc[UR6][R2.64+0x80] ;  /* 0x00008006021b7981 */ /* 0x000ee8000c1e1900 */
[----:B------:R-:W4:Y:S04]  /*1450*/  LDG.E R25, desc[UR4][R2.64+0x100] ;  /* 0x0001000402197981 */ /* 0x000f28000c1e1900 */
[----:B------:R-:W5:Y:S01]  /*1460*/  LDG.E R33, desc[UR6][R2.64+0x180] ;  /* 0x0001800602217981 */ /* 0x000f62000c1e1900 */
[----:B------:R-:W-:-:S02]  /*1470*/  HFMA2 R0, -RZ, RZ, 0.96630859375, -0.0022525787353515625 ;  /* 0x3bbb989dff007431 */ /* 0x000fc400000001ff */
[----:B------:R-:W-:Y:S01]  /*1480*/  IMAD.MOV.U32 R12, RZ, RZ, 0x437c0000 ;  /* 0x437c0000ff0c7424 */ /* 0x000fe200078e00ff */
[----:B------:R-:W-:Y:S01]  /*1490*/  IADD3 R11, PT, PT, R11, 0x80, RZ ;  /* 0x000000800b0b7810 */ /* 0x000fe20007ffe0ff */
[----:B--2---:R-:W-:-:S04]  /*14a0*/  FADD R29, -R24, R15 ;  /* 0x0000000f181d7221 */ /* 0x004fc80000000100 */
[----:B------:R-:W-:Y:S01]  /*14b0*/  FFMA.SAT R15, R29, R0, 0.5 ;  /* 0x3f0000001d0f7423 */ /* 0x000fe20000002000 */
[----:B---3--:R-:W-:-:S03]  /*14c0*/  FADD R27, -R24, R27 ;  /* 0x0000001b181b7221 */ /* 0x008fc60000000100 */
[----:B------:R-:W-:Y:S01]  /*14d0*/  FFMA.RM R14, R15, R12, 12582913 ;  /* 0x4b4000010f0e7423 */ /* 0x000fe2000000400c */
[----:B------:R-:W-:Y:S01]  /*14e0*/  FFMA.SAT R15, R27, R0, 0.5 ;  /* 0x3f0000001b0f7423 */ /* 0x000fe20000002000 */
[----:B----4-:R-:W-:Y:S02]  /*14f0*/  FADD R25, -R24, R25 ;  /* 0x0000001918197221 */ /* 0x010fe40000000100 */
[----:B------:R-:W-:Y:S01]  /*1500*/  FADD R26, R14, -12583039 ;  /* 0xcb40007f0e1a7421 */ /* 0x000fe20000000000 */
[----:B------:R-:W-:Y:S01]  /*1510*/  FFMA.RM R15, R15, R12, 12582913 ;  /* 0x4b4000010f0f7423 */ /* 0x000fe2000000400c */
[----:B------:R-:W-:Y:S01]  /*1520*/  FFMA.SAT R31, R25, R0, 0.5 ;  /* 0x3f000000191f7423 */ /* 0x000fe20000002000 */
[----:B-----5:R-:W-:Y:S01]  /*1530*/  FADD R3, -R24, R33 ;  /* 0x0000002118037221 */ /* 0x020fe20000000100 */
[----:B------:R-:W-:Y:S01]  /*1540*/  FFMA R26, R29, 1.4426950216293334961, -R26 ;  /* 0x3fb8aa3b1d1a7823 */ /* 0x000fe2000000081a */
[----:B------:R-:W-:Y:S01]  /*1550*/  FADD R28, R15, -12583039 ;  /* 0xcb40007f0f1c7421 */ /* 0x000fe20000000000 */
[----:B------:R-:W-:Y:S01]  /*1560*/  FFMA.RM R2, R31, R12, 12582913 ;  /* 0x4b4000011f027423 */ /* 0x000fe2000000400c */
[----:B------:R-:W-:Y:S01]  /*1570*/  SHF.L.U32 R14, R14, 0x17, RZ ;  /* 0x000000170e0e7819 */ /* 0x000fe200000006ff */
[----:B------:R-:W-:Y:S01]  /*1580*/  FFMA R26, R29, 1.925963033500011079e-08, R26 ;  /* 0x32a570601d1a7823 */ /* 0x000fe2000000001a */
[----:B------:R-:W-:Y:S01]  /*1590*/  FFMA.SAT R29, R3, R0, 0.5 ;  /* 0x3f000000031d7423 */ /* 0x000fe20000002000 */
[----:B------:R-:W-:Y:S01]  /*15a0*/  FFMA R28, R27, 1.4426950216293334961, -R28 ;  /* 0x3fb8aa3b1b1c7823 */ /* 0x000fe2000000081c */
[----:B------:R-:W-:Y:S01]  /*15b0*/  FADD R0, R2, -12583039 ;  /* 0xcb40007f02007421 */ /* 0x000fe20000000000 */
[----:B------:R-:W-:-:S02]  /*15c0*/  IMAD.SHL.U32 R15, R15, 0x800000, RZ ;  /* 0x008000000f0f7824 */ /* 0x000fc400078e00ff */
[----:B------:R-:W-:Y:S01]  /*15d0*/  FFMA.RM R12, R29, R12, 12582913 ;  /* 0x4b4000011d0c7423 */ /* 0x000fe2000000400c */
[----:B------:R-:W-:Y:S01]  /*15e0*/  FFMA R28, R27, 1.925963033500011079e-08, R28 ;  /* 0x32a570601b1c7823 */ /* 0x000fe2000000001c */
[C---:B------:R-:W-:Y:S01]  /*15f0*/  FFMA R0, R25.reuse, 1.4426950216293334961, -R0 ;  /* 0x3fb8aa3b19007823 */ /* 0x040fe20000000800 */
[----:B------:R-:W1:Y:S01]  /*1600*/  MUFU.EX2 R26, R26 ;  /* 0x0000001a001a7308 */ /* 0x000e620000000800 */
[C---:B------:R-:W-:Y:S01]  /*1610*/  FADD R30, R12.reuse, -12583039 ;  /* 0xcb40007f0c1e7421 */ /* 0x040fe20000000000 */
[----:B------:R-:W-:Y:S02]  /*1620*/  IMAD.SHL.U32 R12, R12, 0x800000, RZ ;  /* 0x008000000c0c7824 */ /* 0x000fe400078e00ff */
[----:B------:R-:W-:Y:S01]  /*1630*/  FFMA R0, R25, 1.925963033500011079e-08, R0 ;  /* 0x32a5706019007823 */ /* 0x000fe20000000000 */
[----:B------:R-:W-:-:S03]  /*1640*/  FFMA R30, R3, 1.4426950216293334961, -R30 ;  /* 0x3fb8aa3b031e7823 */ /* 0x000fc6000000081e */
[----:B------:R-:W2:Y:S01]  /*1650*/  MUFU.EX2 R28, R28 ;  /* 0x0000001c001c7308 */ /* 0x000ea20000000800 */
[----:B------:R-:W-:Y:S01]  /*1660*/  FFMA R30, R3, 1.925963033500011079e-08, R30 ;  /* 0x32a57060031e7823 */ /* 0x000fe2000000001e */
[----:B------:R-:W-:-:S06]  /*1670*/  SHF.L.U32 R3, R2, 0x17, RZ ;  /* 0x0000001702037819 */ /* 0x000fcc00000006ff */
[----:B------:R-:W3:Y:S01]  /*1680*/  MUFU.EX2 R0, R0 ;  /* 0x0000000000007308 */ /* 0x000ee20000000800 */
[----:B-1----:R-:W-:-:S07]  /*1690*/  FFMA R14, R14, R26, R13 ;  /* 0x0000001a0e0e7223 */ /* 0x002fce000000000d */
[----:B------:R-:W1:Y:S01]  /*16a0*/  MUFU.EX2 R30, R30 ;  /* 0x0000001e001e7308 */ /* 0x000e620000000800 */
[----:B--2---:R-:W-:-:S04]  /*16b0*/  FFMA R14, R15, R28, R14 ;  /* 0x0000001c0f0e7223 */ /* 0x004fc8000000000e */
[----:B---3--:R-:W-:-:S04]  /*16c0*/  FFMA R3, R3, R0, R14 ;  /* 0x0000000003037223 */ /* 0x008fc8000000000e */
[----:B-1----:R-:W-:-:S07]  /*16d0*/  FFMA R13, R12, R30, R3 ;  /* 0x0000001e0c0d7223 */ /* 0x002fce0000000003 */
.L_x_132:
[----:B------:R-:W-:Y:S05]  /*16e0*/  BSYNC.RECONVERGENT B1 ;  /* 0x0000000000017941 */ /* 0x000fea0003800200 */
.L_x_131:
[----:B------:R-:W-:Y:S05]  /*16f0*/  @!P1 BRA `(.L_x_127) ;  /* 0x0000000000c49947 */ /* 0x000fea0003800000 */
[C---:B------:R-:W-:Y:S01]  /*1700*/  LOP3.LUT P1, RZ, R18.reuse, 0x60, RZ, 0xc0, !PT ;  /* 0x0000006012ff7812 */ /* 0x040fe2000782c0ff */
[----:B------:R-:W-:Y:S01]  /*1710*/  BSSY.RECONVERGENT B1, `(.L_x_133) ;  /* 0x000001f000017945 */ /* 0x000fe20003800200 */
[----:B------:R-:W-:-:S11]  /*1720*/  LOP3.LUT P0, RZ, R18, 0x20, RZ, 0xc0, !PT ;  /* 0x0000002012ff7812 */ /* 0x000fd6000780c0ff */
[----:B------:R-:W-:Y:S05]  /*1730*/  @!P1 BRA `(.L_x_134) ;  /* 0x0000000000709947 */ /* 0x000fea0003800000 */
[C---:B----4-:R-:W-:Y:S01]  /*1740*/  R2UR UR4, R6.reuse ;  /* 0x00000000060472ca */ /* 0x050fe200000e0000 */
[----:B-1----:R-:W-:Y:S01]  /*1750*/  IMAD.WIDE.U32 R2, R11, 0x4, R4 ;  /* 0x000000040b027825 */ /* 0x002fe200078e0004 */
[C---:B------:R-:W-:Y:S02]  /*1760*/  R2UR UR5, R7.reuse ;  /* 0x00000000070572ca */ /* 0x040fe400000e0000 */
[----:B------:R-:W-:Y:S02]  /*1770*/  R2UR UR6, R6 ;  /* 0x00000000060672ca */ /* 0x000fe400000e0000 */
[----:B------:R-:W-:-:S09]  /*1780*/  R2UR UR7, R7 ;  /* 0x00000000070772ca */ /* 0x000fd200000e0000 */
[----:B------:R-:W2:Y:S04]  /*1790*/  LDG.E R15, desc[UR4][R2.64] ;  /* 0x00000004020f7981 */ /* 0x000ea8000c1e1900 */
[----:B------:R-:W3:Y:S01]  /*17a0*/  LDG.E R27, desc[UR6][R2.64+0x80] ;  /* 0x00008006021b7981 */ /* 0x000ee2000c1e1900 */
[----:B------:R-:W-:Y:S01]  /*17b0*/  IMAD.MOV.U32 R0, RZ, RZ, 0x3bbb989d ;  /* 0x3bbb989dff007424 */ /* 0x000fe200078e00ff */
[----:B------:R-:W-:Y:S01]  /*17c0*/  MOV R25, 0x437c0000 ;  /* 0x437c000000197802 */ /* 0x000fe20000000f00 */
[----:B------:R-:W-:Y:S02]  /*17d0*/  VIADD R11, R11, 0x40 ;  /* 0x000000400b0b7836 */ /* 0x000fe40000000000 */
[----:B--2---:R-:W-:-:S04]  /*17e0*/  FADD R15, -R24, R15 ;  /* 0x0000000f180f7221 */ /* 0x004fc80000000100 */
[----:B------:R-:W-:Y:S01]  /*17f0*/  FFMA.SAT R12, R15, R0, 0.5 ;  /* 0x3f0000000f0c7423 */ /* 0x000fe20000002000 */
[----:B---3--:R-:W-:-:S03]  /*1800*/  FADD R27, -R24, R27 ;  /* 0x0000001b181b7221 */ /* 0x008fc60000000100 */
[----:B------:R-:W-:Y:S01]  /*1810*/  FFMA.RM R12, R12, R25, 12582913 ;  /* 0x4b4000010c0c7423 */ /* 0x000fe20000004019 */
[----:B------:R-:W-:-:S03]  /*1820*/  FFMA.SAT R14, R27, R0, 0.5 ;  /* 0x3f0000001b0e7423 */ /* 0x000fc60000002000 */
[----:B------:R-:W-:Y:S01]  /*1830*/  FADD R0, R12, -12583039 ;  /* 0xcb40007f0c007421 */ /* 0x000fe20000000000 */
[----:B------:R-:W-:Y:S01]  /*1840*/  FFMA.RM R14, R14, R25, 12582913 ;  /* 0x4b4000010e0e7423 */ /* 0x000fe20000004019 */
[----:B------:R-:W-:Y:S02]  /*1850*/  IMAD.SHL.U32 R12, R12, 0x800000, RZ ;  /* 0x008000000c0c7824 */ /* 0x000fe400078e00ff */
[C---:B------:R-:W-:Y:S01]  /*1860*/  FFMA R0, R15.reuse, 1.4426950216293334961, -R0 ;  /* 0x3fb8aa3b0f007823 */ /* 0x040fe20000000800 */
[C---:B------:R-:W-:Y:S01]  /*1870*/  FADD R2, R14.reuse, -12583039 ;  /* 0xcb40007f0e027421 */ /* 0x040fe20000000000 */
[----:B------:R-:W-:Y:S02]  /*1880*/  SHF.L.U32 R3, R14, 0x17, RZ ;  /* 0x000000170e037819 */ /* 0x000fe400000006ff */
[----:B------:R-:W-:Y:S01]  /*1890*/  FFMA R0, R15, 1.925963033500011079e-08, R0 ;  /* 0x32a570600f007823 */ /* 0x000fe20000000000 */
[----:B------:R-:W-:-:S04]  /*18a0*/  FFMA R2, R27, 1.4426950216293334961, -R2 ;  /* 0x3fb8aa3b1b027823 */ /* 0x000fc80000000802 */
[----:B------:R-:W-:Y:S01]  /*18b0*/  FFMA R2, R27, 1.925963033500011079e-08, R2 ;  /* 0x32a570601b027823 */ /* 0x000fe20000000002 */
[----:B------:R-:W1:Y:S08]  /*18c0*/  MUFU.EX2 R0, R0 ;  /* 0x0000000000007308 */ /* 0x000e700000000800 */
[----:B------:R-:W2:Y:S01]  /*18d0*/  MUFU.EX2 R2, R2 ;  /* 0x0000000200027308 */ /* 0x000ea20000000800 */
[----:B-1----:R-:W-:-:S04]  /*18e0*/  FFMA R12, R12, R0, R13 ;  /* 0x000000000c0c7223 */ /* 0x002fc8000000000d */
[----:B--2---:R-:W-:-:S07]  /*18f0*/  FFMA R13, R3, R2, R12 ;  /* 0x00000002030d7223 */ /* 0x004fce000000000c */
.L_x_134:
[----:B------:R-:W-:Y:S05]  /*1900*/  BSYNC.RECONVERGENT B1 ;  /* 0x0000000000017941 */ /* 0x000fea0003800200 */
.L_x_133:
[----:B------:R-:W-:Y:S05]  /*1910*/  @P0 BRA `(.L_x_127) ;  /* 0x00000000003c0947 */ /* 0x000fea0003800000 */
[----:B----4-:R-:W-:Y:S01]  /*1920*/  R2UR UR4, R6 ;  /* 0x00000000060472ca */ /* 0x010fe200000e0000 */
[----:B-1----:R-:W-:Y:S01]  /*1930*/  IMAD.WIDE.U32 R2, R11, 0x4, R4 ;  /* 0x000000040b027825 */ /* 0x002fe200078e0004 */
[----:B------:R-:W-:-:S13]  /*1940*/  R2UR UR5, R7 ;  /* 0x00000000070572ca */ /* 0x000fda00000e0000 */
[----:B------:R-:W2:Y:S01]  /*1950*/  LDG.E R3, desc[UR4][R2.64] ;  /* 0x0000000402037981 */ /* 0x000ea2000c1e1900 */
[----:B------:R-:W-:Y:S02]  /*1960*/  HFMA2 R11, -RZ, RZ, 0.96630859375, -0.0022525787353515625 ;  /* 0x3bbb989dff0b7431 */ /* 0x000fe400000001ff */
[----:B------:R-:W-:Y:S02]  /*1970*/  IMAD.MOV.U32 R12, RZ, RZ, 0x437c0000 ;  /* 0x437c0000ff0c7424 */ /* 0x000fe400078e00ff */
[----:B--2---:R-:W-:-:S04]  /*1980*/  FADD R0, -R24, R3 ;  /* 0x0000000318007221 */ /* 0x004fc80000000100 */
[----:B------:R-:W-:-:S04]  /*1990*/  FFMA.SAT R11, R0, R11, 0.5 ;  /* 0x3f000000000b7423 */ /* 0x000fc8000000200b */
[----:B------:R-:W-:-:S04]  /*19a0*/  FFMA.RM R11, R11, R12, 12582913 ;  /* 0x4b4000010b0b7423 */ /* 0x000fc8000000400c */
[----:B------:R-:W-:-:S04]  /*19b0*/  FADD R15, R11, -12583039 ;  /* 0xcb40007f0b0f7421 */ /* 0x000fc80000000000 */
[----:B------:R-:W-:-:S04]  /*19c0*/  FFMA R15, R0, 1.4426950216293334961, -R15 ;  /* 0x3fb8aa3b000f7823 */ /* 0x000fc8000000080f */
[----:B------:R-:W-:Y:S01]  /*19d0*/  FFMA R15, R0, 1.925963033500011079e-08, R15 ;  /* 0x32a57060000f7823 */ /* 0x000fe2000000000f */
[----:B------:R-:W-:-:S05]  /*19e0*/  SHF.L.U32 R0, R11, 0x17, RZ ;  /* 0x000000170b007819 */ /* 0x000fca00000006ff */
[----:B------:R-:W1:Y:S02]  /*19f0*/  MUFU.EX2 R15, R15 ;  /* 0x0000000f000f7308 */ /* 0x000e640000000800 */
[----:B-1----:R-:W-:-:S07]  /*1a00*/  FFMA R13, R0, R15, R13 ;  /* 0x0000000f000d7223 */ /* 0x002fce000000000d */
.L_x_127:
[----:B------:R-:W-:Y:S05]  /*1a10*/  BSYNC.RECONVERGENT B0 ;  /* 0x0000000000007941 */ /* 0x000fea0003800200 */
.L_x_126:
[----:B------:R-:W2:Y:S02]  /*1a20*/  LDCU UR4, c[0x0][0x394] ;  /* 0x00007280ff0477ac */ /* 0x000ea40008000800 */
[----:B--2---:R-:W-:Y:S01]  /*1a30*/  ISETP.GE.AND P0, PT, R21, UR4, PT ;  /* 0x0000000415007c0c */ /* 0x004fe2000bf06270 */
[----:B------:R-:W-:-:S03]  /*1a40*/  UMOV UR4, 0xffffffff ;  /* 0xffffffff00047882 */ /* 0x000fc60000000000 */
[----:B------:R-:W-:Y:S09]  /*1a50*/  BRA.DIV UR4, `(.L_x_135) ;  /* 0x0000001204a47947 */ /* 0x000ff2000b800000 */
[----:B------:R-:W2:Y:S02]  /*1a60*/  SHFL.BFLY PT, R14, R13, 0x10, 0x1f ;  /* 0x0e001f000d0e7f89 */ /* 0x000ea400000e0000 */
[----:B--2---:R-:W-:-:S05]  /*1a70*/  FADD R13, R14, R13 ;  /* 0x0000000d0e0d7221 */ /* 0x004fca0000000000 */
[----:B------:R-:W2:Y:S02]  /*1a80*/  SHFL.BFLY PT, R14, R13, 0x8, 0x1f ;  /* 0x0d001f000d0e7f89 */ /* 0x000ea400000e0000 */
[----:B--2---:R-:W-:-:S05]  /*1a90*/  FADD R0, R13, R14 ;  /* 0x0000000e0d007221 */ /* 0x004fca0000000000 */
[----:B------:R-:W2:Y:S02]  /*1aa0*/  SHFL.BFLY PT, R14, R0, 0x4, 0x1f ;  /* 0x0c801f00000e7f89 */ /* 0x000ea400000e0000 */
[----:B--2---:R-:W-:-:S05]  /*1ab0*/  FADD R2, R0, R14 ;  /* 0x0000000e00027221 */ /* 0x004fca0000000000 */
[----:B------:R-:W1:Y:S02]  /*1ac0*/  SHFL.BFLY PT, R14, R2, 0x2, 0x1f ;  /* 0x0c401f00020e7f89 */ /* 0x000e6400000e0000 */
[----:B-1----:R-:W-:-:S05]  /*1ad0*/  FADD R3, R2, R14 ;  /* 0x0000000e02037221 */ /* 0x002fca0000000000 */
[----:B------:R1:W2:Y:S02]  /*1ae0*/  SHFL.BFLY PT, R14, R3, 0x1, 0x1f ;  /* 0x0c201f00030e7f89 */ /* 0x0002a400000e0000 */
.L_x_169:
[----:B------:R-:W-:Y:S01]  /*1af0*/  BSSY.RECONVERGENT B0, `(.L_x_136) ;  /* 0x00000fb000007945 */ /* 0x000fe20003800200 */
[----:B--2---:R-:W-:-:S03]  /*1b00*/  FADD R11, R3, R14 ;  /* 0x0000000e030b7221 */ /* 0x004fc60000000000 */
[----:B------:R-:W-:Y:S05]  /*1b10*/  @P0 BRA `(.L_x_137) ;  /* 0x0000000c00e00947 */ /* 0x000fea0003800000 */
[----:B------:R-:W-:Y:S01]  /*1b20*/  ISETP.NE.AND P0, PT, R20, RZ, PT ;  /* 0x000000ff1400720c */ /* 0x000fe20003f05270 */
[----:B------:R-:W-:Y:S01]  /*1b30*/  BSSY.RECONVERGENT B1, `(.L_x_138) ;  /* 0x000006d000017945 */ /* 0x000fe20003800200 */
[----:B------:R-:W-:-:S11]  /*1b40*/  IMAD.MOV.U32 R25, RZ, RZ, R21 ;  /* 0x000000ffff197224 */ /* 0x000fd600078e0015 */
[----:B------:R-:W-:Y:S05]  /*1b50*/  @!P0 BRA `(.L_x_139) ;  /* 0x0000000400a88947 */ /* 0x000fea0003800000 */
[----:B----4-:R-:W-:Y:S02]  /*1b60*/  R2UR UR4, R6 ;  /* 0x00000000060472ca */ /* 0x010fe400000e0000 */
[----:B------:R-:W-:Y:S02]  /*1b70*/  R2UR UR5, R7 ;  /* 0x00000000070572ca */ /* 0x000fe400000e0000 */
[----:B------:R-:W-:-:S04]  /*1b80*/  LEA R2, P0, R21, R4, 0x2 ;  /* 0x0000000415027211 */ /* 0x000fc800078010ff */
[----:B-1----:R-:W-:-:S07]  /*1b90*/  LEA.HI.X R3, R21, R5, RZ, 0x2, P0 ;  /* 0x0000000515037211 */ /* 0x002fce00000f14ff */
[----:B------:R-:W2:Y:S01]  /*1ba0*/  LDG.E R13, desc[UR4][R2.64] ;  /* 0x00000004020d7981 */ /* 0x000ea2000c1e1900 */
[----:B------:R-:W-:Y:S02]  /*1bb0*/  HFMA2 R0, -RZ, RZ, 0.96630859375, -0.0022525787353515625 ;  /* 0x3bbb989dff007431 */ /* 0x000fe400000001ff */
[----:B------:R-:W-:Y:S01]  /*1bc0*/  IMAD.MOV.U32 R15, RZ, RZ, 0x437c0000 ;  /* 0x437c0000ff0f7424 */ /* 0x000fe200078e00ff */
[----:B------:R-:W1:Y:S01]  /*1bd0*/  MUFU.RCP R14, R11 ;  /* 0x0000000b000e7308 */ /* 0x000e620000001000 */
[----:B------:R-:W-:Y:S01]  /*1be0*/  BSSY.RECONVERGENT B2, `(.L_x_140) ;  /* 0x0000016000027945 */ /* 0x000fe20003800200 */
[----:B------:R-:W-:Y:S01]  /*1bf0*/  ISETP.NE.AND P3, PT, R20, 0x1, PT ;  /* 0x000000011400780c */ /* 0x000fe20003f65270 */
[----:B------:R-:W-:Y:S02]  /*1c00*/  VIADD R25, R21, 0x20 ;  /* 0x0000002015197836 */ /* 0x000fe40000000000 */
[----:B--2---:R-:W-:-:S04]  /*1c10*/  FADD R13, -R24, R13 ;  /* 0x0000000d180d7221 */ /* 0x004fc80000000100 */
[----:B------:R-:W-:-:S04]  /*1c20*/  FFMA.SAT R0, R13, R0, 0.5 ;  /* 0x3f0000000d007423 */ /* 0x000fc80000002000 */
[----:B------:R-:W-:Y:S01]  /*1c30*/  FFMA.RM R0, R0, R15, 12582913 ;  /* 0x4b40000100007423 */ /* 0x000fe2000000400f */
[----:B-1----:R-:W-:-:S03]  /*1c40*/  FFMA R15, -R11, R14, 1 ;  /* 0x3f8000000b0f7423 */ /* 0x002fc6000000010e */
[C---:B------:R-:W-:Y:S01]  /*1c50*/  FADD R12, R0.reuse, -12583039 ;  /* 0xcb40007f000c7421 */ /* 0x040fe20000000000 */
[----:B------:R-:W-:Y:S01]  /*1c60*/  SHF.L.U32 R0, R0, 0x17, RZ ;  /* 0x0000001700007819 */ /* 0x000fe200000006ff */
[----:B------:R-:W-:Y:S02]  /*1c70*/  FFMA R15, R14, R15, R14 ;  /* 0x0000000f0e0f7223 */ /* 0x000fe4000000000e */
[----:B------:R-:W-:-:S04]  /*1c80*/  FFMA R12, R13, 1.4426950216293334961, -R12 ;  /* 0x3fb8aa3b0d0c7823 */ /* 0x000fc8000000080c */
[----:B------:R-:W-:-:S04]  /*1c90*/  FFMA R12, R13, 1.925963033500011079e-08, R12 ;  /* 0x32a570600d0c7823 */ /* 0x000fc8000000000c */
[----:B------:R-:W1:Y:S02]  /*1ca0*/  MUFU.EX2 R13, R12 ;  /* 0x0000000c000d7308 */ /* 0x000e640000000800 */
[----:B-1----:R-:W-:-:S06]  /*1cb0*/  FMUL R0, R0, R13 ;  /* 0x0000000d00007220 */ /* 0x002fcc0000400000 */
[----:B------:R-:W1:Y:S01]  /*1cc0*/  FCHK P0, R0, R11 ;  /* 0x0000000b00007302 */ /* 0x000e620000000000 */
[----:B------:R-:W-:-:S04]  /*1cd0*/  FFMA R14, R0, R15, RZ ;  /* 0x0000000f000e7223 */ /* 0x000fc800000000ff */
[----:B------:R-:W-:-:S04]  /*1ce0*/  FFMA R13, -R11, R14, R0 ;  /* 0x0000000e0b0d7223 */ /* 0x000fc80000000100 */
[----:B------:R-:W-:Y:S01]  /*1cf0*/  FFMA R15, R15, R13, R14 ;  /* 0x0000000d0f0f7223 */ /* 0x000fe2000000000e */
[----:B-1----:R-:W-:Y:S06]  /*1d00*/  @!P0 BRA `(.L_x_141) ;  /* 0x00000000000c8947 */ /* 0x002fec0003800000 */
[----:B------:R-:W-:-:S07]  /*1d10*/  MOV R26, 0x1d30 ;  /* 0x00001d30001a7802 */ /* 0x000fce0000000f00 */
[----:B0-----:R-:W-:Y:S05]  /*1d20*/  CALL.REL.NOINC `($__internal_2_$__cuda_sm3x_div_rn_noftz_f32_slowpath) ;  /* 0x0000001000787944 */ /* 0x001fea0003c00000 */
[----:B------:R-:W-:-:S07]  /*1d30*/  MOV R15, R27 ;  /* 0x0000001b000f7202 */ /* 0x000fce0000000f00 */
.L_x_141:
[----:B------:R-:W-:Y:S05]  /*1d40*/  BSYNC.RECONVERGENT B2 ;  /* 0x0000000000027941 */ /* 0x000fea0003800200 */
.L_x_140:
[----:B------:R-:W1:Y:S01]  /*1d50*/  LDCU.64 UR4, c[0x0][0x388] ;  /* 0x00007100ff0477ac */ /* 0x000e620008000a00 */
[----:B------:R-:W-:Y:S02]  /*1d60*/  IADD3 R0, P0, PT, R9, R21, RZ ;  /* 0x0000001509007210 */ /* 0x000fe40007f1e0ff */
[----:B------:R-:W-:Y:S02]  /*1d70*/  R2UR UR6, R6 ;  /* 0x00000000060672ca */ /* 0x000fe400000e0000 */
[----:B------:R-:W-:Y:S01]  /*1d80*/  R2UR UR7, R7 ;  /* 0x00000000070772ca */ /* 0x000fe200000e0000 */
[----:B------:R-:W-:Y:S01]  /*1d90*/  IMAD.X R13, RZ, RZ, R8, P0 ;  /* 0x000000ffff0d7224 */ /* 0x000fe200000e0608 */
[----:B-1----:R-:W-:-:S04]  /*1da0*/  LEA R12, P0, R0, UR4, 0x2 ;  /* 0x00000004000c7c11 */ /* 0x002fc8000f8010ff */
[----:B------:R-:W-:-:S07]  /*1db0*/  LEA.HI.X R13, R0, UR5, R13, 0x2, P0 ;  /* 0x00000005000d7c11 */ /* 0x000fce00080f140d */
[----:B------:R2:W-:Y:S01]  /*1dc0*/  STG.E desc[UR6][R12.64], R15 ;  /* 0x0000000f0c007986 */ /* 0x0005e2000c101906 */
[----:B------:R-:W-:Y:S05]  /*1dd0*/  @!P3 BRA `(.L_x_139) ;  /* 0x000000040008b947 */ /* 0x000fea0003800000 */
[----:B------:R-:W-:Y:S02]  /*1de0*/  R2UR UR4, R6 ;  /* 0x00000000060472ca */ /* 0x000fe400000e0000 */
[----:B------:R-:W-:-:S13]  /*1df0*/  R2UR UR5, R7 ;  /* 0x00000000070572ca */ /* 0x000fda00000e0000 */
[----:B--2---:R-:W2:Y:S01]  /*1e00*/  LDG.E R15, desc[UR4][R2.64+0x80] ;  /* 0x00008004020f7981 */ /* 0x004ea2000c1e1900 */
[----:B------:R-:W-:Y:S02]  /*1e10*/  HFMA2 R0, -RZ, RZ, 0.96630859375, -0.0022525787353515625 ;  /* 0x3bbb989dff007431 */ /* 0x000fe400000001ff */
[----:B------:R-:W-:Y:S01]  /*1e20*/  IMAD.MOV.U32 R25, RZ, RZ, 0x437c0000 ;  /* 0x437c0000ff197424 */ /* 0x000fe200078e00ff */
[----:B------:R-:W1:Y:S01]  /*1e30*/  MUFU.RCP R26, R11 ;  /* 0x0000000b001a7308 */ /* 0x000e620000001000 */
[----:B------:R-:W-:Y:S01]  /*1e40*/  BSSY.RECONVERGENT B2, `(.L_x_142) ;  /* 0x0000017000027945 */ /* 0x000fe20003800200 */
[----:B------:R-:W-:Y:S01]  /*1e50*/  ISETP.NE.AND P3, PT, R20, 0x2, PT ;  /* 0x000000021400780c */ /* 0x000fe20003f65270 */
[----:B--2---:R-:W-:-:S04]  /*1e60*/  FADD R15, -R24, R15 ;  /* 0x0000000f180f7221 */ /* 0x004fc80000000100 */
[----:B------:R-:W-:-:S04]  /*1e70*/  FFMA.SAT R0, R15, R0, 0.5 ;  /* 0x3f0000000f007423 */ /* 0x000fc80000002000 */
[----:B------:R-:W-:Y:S01]  /*1e80*/  FFMA.RM R0, R0, R25, 12582913 ;  /* 0x4b40000100007423 */ /* 0x000fe20000004019 */
[----:B-1----:R-:W-:-:S03]  /*1e90*/  FFMA R25, -R11, R26, 1 ;  /* 0x3f8000000b197423 */ /* 0x002fc6000000011a */
[----:B------:R-:W-:-:S04]  /*1ea0*/  FADD R14, R0, -12583039 ;  /* 0xcb40007f000e7421 */ /* 0x000fc80000000000 */
[----:B------:R-:W-:-:S04]  /*1eb0*/  FFMA R14, R15, 1.4426950216293334961, -R14 ;  /* 0x3fb8aa3b0f0e7823 */ /* 0x000fc8000000080e */
[----:B------:R-:W-:Y:S01]  /*1ec0*/  FFMA R14, R15, 1.925963033500011079e-08, R14 ;  /* 0x32a570600f0e7823 */ /* 0x000fe2000000000e */
[----:B------:R-:W-:Y:S01]  /*1ed0*/  SHF.L.U32 R15, R0, 0x17, RZ ;  /* 0x00000017000f7819 */ /* 0x000fe200000006ff */
[----:B------:R-:W-:-:S04]  /*1ee0*/  FFMA R0, R26, R25, R26 ;  /* 0x000000191a007223 */ /* 0x000fc8000000001a */
[----:B------:R-:W1:Y:S02]  /*1ef0*/  MUFU.EX2 R14, R14 ;  /* 0x0000000e000e7308 */ /* 0x000e640000000800 */
[----:B-1----:R-:W-:-:S06]  /*1f00*/  FMUL R26, R15, R14 ;  /* 0x0000000e0f1a7220 */ /* 0x002fcc0000400000 */
[----:B------:R-:W1:Y:S01]  /*1f10*/  FCHK P0, R26, R11 ;  /* 0x0000000b1a007302 */ /* 0x000e620000000000 */
[----:B------:R-:W-:-:S04]  /*1f20*/  FFMA R15, R0, R26, RZ ;  /* 0x0000001a000f7223 */ /* 0x000fc800000000ff */
[----:B------:R-:W-:-:S04]  /*1f30*/  FFMA R25, -R11, R15, R26 ;  /* 0x0000000f0b197223 */ /* 0x000fc8000000011a */
[----:B------:R-:W-:Y:S01]  /*1f40*/  FFMA R15, R0, R25, R15 ;  /* 0x00000019000f7223 */ /* 0x000fe2000000000f */
[----:B------:R-:W-:Y:S01]  /*1f50*/  VIADD R25, R21, 0x40 ;  /* 0x0000004015197836 */ /* 0x000fe20000000000 */
[----:B-1----:R-:W-:Y:S06]  /*1f60*/  @!P0 BRA `(.L_x_143) ;  /* 0x0000000000108947 */ /* 0x002fec0003800000 */
[----:B------:R-:W-:Y:S02]  /*1f70*/  MOV R0, R26 ;  /* 0x0000001a00007202 */ /* 0x000fe40000000f00 */
[----:B------:R-:W-:-:S07]  /*1f80*/  MOV R26, 0x1fa0 ;  /* 0x00001fa0001a7802 */ /* 0x000fce0000000f00 */
[----:B0-----:R-:W-:Y:S05]  /*1f90*/  CALL.REL.NOINC `($__internal_2_$__cuda_sm3x_div_rn_noftz_f32_slowpath) ;  /* 0x0000000c00dc7944 */ /* 0x001fea0003c00000 */
[----:B------:R-:W-:-:S07]  /*1fa0*/  IMAD.MOV.U32 R15, RZ, RZ, R27 ;  /* 0x000000ffff0f7224 */ /* 0x000fce00078e001b */
.L_x_143:
[----:B------:R-:W-:Y:S05]  /*1fb0*/  BSYNC.RECONVERGENT B2 ;  /* 0x0000000000027941 */ /* 0x000fea0003800200 */
.L_x_142:
[----:B------:R-:W-:Y:S02]  /*1fc0*/  R2UR UR4, R6 ;  /* 0x00000000060472ca */ /* 0x000fe400000e0000 */
[----:B------:R-:W-:-:S13]  /*1fd0*/  R2UR UR5, R7 ;  /* 0x00000000070572ca */ /* 0x000fda00000e0000 */
[----:B------:R3:W-:Y:S01]  /*1fe0*/  STG.E desc[UR4][R12.64+0x80], R15 ;  /* 0x0000800f0c007986 */ /* 0x0007e2000c101904 */
[----:B------:R-:W-:Y:S05]  /*1ff0*/  @!P3 BRA `(.L_x_139) ;  /* 0x000000000080b947 */ /* 0x000fea0003800000 */
[----:B------:R-:W-:Y:S02]  /*2000*/  R2UR UR4, R6 ;  /* 0x00000000060472ca */ /* 0x000fe400000e0000 */
[----:B------:R-:W-:-:S13]  /*2010*/  R2UR UR5, R7 ;  /* 0x00000000070572ca */ /* 0x000fda00000e0000 */
[----:B------:R-:W2:Y:S01]  /*2020*/  LDG.E R3, desc[UR4][R2.64+0x100] ;  /* 0x0001000402037981 */ /* 0x000ea2000c1e1900 */
[----:B---3--:R-:W-:Y:S01]  /*2030*/  MOV R15, 0x3bbb989d ;  /* 0x3bbb989d000f7802 */ /* 0x008fe20000000f00 */
[----:B------:R-:W-:Y:S01]  /*2040*/  IMAD.MOV.U32 R25, RZ, RZ, 0x437c0000 ;  /* 0x437c0000ff197424 */ /* 0x000fe200078e00ff */
[----:B------:R-:W1:Y:S01]  /*2050*/  MUFU.RCP R26, R11 ;  /* 0x0000000b001a7308 */ /* 0x000e620000001000 */
[----:B------:R-:W-:Y:S01]  /*2060*/  BSSY.RECONVERGENT B2, `(.L_x_144) ;  /* 0x0000016000027945 */ /* 0x000fe20003800200 */
[----:B--2---:R-:W-:Y:S01]  /*2070*/  FADD R0, -R24, R3 ;  /* 0x0000000318007221 */ /* 0x004fe20000000100 */
[----:B-1----:R-:W-:-:S03]  /*2080*/  FFMA R3, -R11, R26, 1 ;  /* 0x3f8000000b037423 */ /* 0x002fc6000000011a */
[----:B------:R-:W-:-:S04]  /*2090*/  FFMA.SAT R14, R0, R15, 0.5 ;  /* 0x3f000000000e7423 */ /* 0x000fc8000000200f */
[----:B------:R-:W-:Y:S01]  /*20a0*/  FFMA.RM R14, R14, R25, 12582913 ;  /* 0x4b4000010e0e7423 */ /* 0x000fe20000004019 */
[----:B------:R-:W-:-:S03]  /*20b0*/  VIADD R25, R21, 0x60 ;  /* 0x0000006015197836 */ /* 0x000fc60000000000 */
[C---:B------:R-:W-:Y:S01]  /*20c0*/  FADD R15, R14.reuse, -12583039 ;  /* 0xcb40007f0e0f7421 */ /* 0x040fe20000000000 */
[----:B------:R-:W-:-:S03]  /*20d0*/  SHF.L.U32 R14, R14, 0x17, RZ ;  /* 0x000000170e0e7819 */ /* 0x000fc600000006ff */
[----:B------:R-:W-:-:S04]  /*20e0*/  FFMA R15, R0, 1.4426950216293334961, -R15 ;  /* 0x3fb8aa3b000f7823 */ /* 0x000fc8000000080f */
[----:B------:R-:W-:Y:S01]  /*20f0*/  FFMA R15, R0, 1.925963033500011079e-08, R15 ;  /* 0x32a57060000f7823 */ /* 0x000fe2000000000f */
[----:B------:R-:W-:-:S05]  /*2100*/  FFMA R0, R26, R3, R26 ;  /* 0x000000031a007223 */ /* 0x000fca000000001a */
[----:B------:R-:W1:Y:S02]  /*2110*/  MUFU.EX2 R15, R15 ;  /* 0x0000000f000f7308 */ /* 0x000e640000000800 */
[----:B-1----:R-:W-:-:S06]  /*2120*/  FMUL R14, R14, R15 ;  /* 0x0000000f0e0e7220 */ /* 0x002fcc0000400000 */
[----:B------:R-:W1:Y:S01]  /*2130*/  FCHK P0, R14, R11 ;  /* 0x0000000b0e007302 */ /* 0x000e620000000000 */
[----:B------:R-:W-:-:S04]  /*2140*/  FFMA R2, R0, R14, RZ ;  /* 0x0000000e00027223 */ /* 0x000fc800000000ff */
[----:B------:R-:W-:-:S04]  /*2150*/  FFMA R3, -R11, R2, R14 ;  /* 0x000000020b037223 */ /* 0x000fc8000000010e */
[----:B------:R-:W-:Y:S01]  /*2160*/  FFMA R3, R0, R3, R2 ;  /* 0x0000000300037223 */ /* 0x000fe20000000002 */
[----:B-1----:R-:W-:Y:S06]  /*2170*/  @!P0 BRA `(.L_x_145) ;  /* 0x0000000000108947 */ /* 0x002fec0003800000 */
[----:B------:R-:W-:Y:S02]  /*2180*/  MOV R0, R14 ;  /* 0x0000000e00007202 */ /* 0x000fe40000000f00 */
[----:B------:R-:W-:-:S07]  /*2190*/  MOV R26, 0x21b0 ;  /* 0x000021b0001a7802 */ /* 0x000fce0000000f00 */
[----:B0-----:R-:W-:Y:S05]  /*21a0*/  CALL.REL.NOINC `($__internal_2_$__cuda_sm3x_div_rn_noftz_f32_slowpath) ;  /* 0x0000000c00587944 */ /* 0x001fea0003c00000 */
[----:B------:R-:W-:-:S07]  /*21b0*/  IMAD.MOV.U32 R3, RZ, RZ, R27 ;  /* 0x000000ffff037224 */ /* 0x000fce00078e001b */
.L_x_145:
[----:B------:R-:W-:Y:S05]  /*21c0*/  BSYNC.RECONVERGENT B2 ;  /* 0x0000000000027941 */ /* 0x000fea0003800200 */
.L_x_144:
[----:B------:R-:W-:Y:S02]  /*21d0*/  R2UR UR4, R6 ;  /* 0x00000000060472ca */ /* 0x000fe400000e0000 */
[----:B------:R-:W-:-:S13]  /*21e0*/  R2UR UR5, R7 ;  /* 0x00000000070572ca */ /* 0x000fda00000e0000 */
[----:B------:R1:W-:Y:S02]  /*21f0*/  STG.E desc[UR4][R12.64+0x100], R3 ;  /* 0x000100030c007986 */ /* 0x0003e4000c101904 */
.L_x_139:
[----:B------:R-:W-:Y:S05]  /*2200*/  BSYNC.RECONVERGENT B1 ;  /* 0x0000000000017941 */ /* 0x000fea0003800200 */
.L_x_138:
[----:B------:R-:W-:-:S13]  /*2210*/  ISETP.GE.U32.AND P0, PT, R18, 0x60, PT ;  /* 0x000000601200780c */ /* 0x000fda0003f06070 */
[----:B------:R-:W-:Y:S05]  /*2220*/  @!P0 BRA `(.L_x_137) ;  /* 0x00000008001c8947 */ /* 0x000fea0003800000 */
.L_x_154:
[----:B----4-:R-:W-:Y:S01]  /*2230*/  R2UR UR4, R6 ;  /* 0x00000000060472ca */ /* 0x010fe200000e0000 */
[----:B-1----:R-:W-:Y:S01]  /*2240*/  IMAD.WIDE.U32 R2, R25, 0x4, R4 ;  /* 0x0000000419027825 */ /* 0x002fe200078e0004 */
[----:B------:R-:W-:-:S13]  /*2250*/  R2UR UR5, R7 ;  /* 0x00000000070572ca */ /* 0x000fda00000e0000 */
[----:B--23--:R-:W2:Y:S01]  /*2260*/  LDG.E R13, desc[UR4][R2.64] ;  /* 0x00000004020d7981 */ /* 0x00cea2000c1e1900 */
[----:B------:R-:W-:Y:S02]  /*2270*/  HFMA2 R0, -RZ, RZ, 0.96630859375, -0.0022525787353515625 ;  /* 0x3bbb989dff007431 */ /* 0x000fe400000001ff */
[----:B------:R-:W-:Y:S01]  /*2280*/  IMAD.MOV.U32 R15, RZ, RZ, 0x437c0000 ;  /* 0x437c0000ff0f7424 */ /* 0x000fe200078e00ff */
[----:B------:R-:W1:Y:S01]  /*2290*/  MUFU.RCP R14, R11 ;  /* 0x0000000b000e7308 */ /* 0x000e620000001000 */
[----:B------:R-:W3:Y:S01]  /*22a0*/  LDCU UR4, c[0x0][0x394] ;  /* 0x00007280ff0477ac */ /* 0x000ee20008000800 */
[----:B------:R-:W-:Y:S01]  /*22b0*/  BSSY.RECONVERGENT B1, `(.L_x_146) ;  /* 0x0000018000017945 */ /* 0x000fe20003800200 */
[----:B--2---:R-:W-:-:S04]  /*22c0*/  FADD R13, -R24, R13 ;  /* 0x0000000d180d7221 */ /* 0x004fc80000000100 */
[----:B------:R-:W-:-:S04]  /*22d0*/  FFMA.SAT R0, R13, R0, 0.5 ;  /* 0x3f0000000d007423 */ /* 0x000fc80000002000 */
[----:B------:R-:W-:Y:S01]  /*22e0*/  FFMA.RM R0, R0, R15, 12582913 ;  /* 0x4b40000100007423 */ /* 0x000fe2000000400f */
[----:B-1----:R-:W-:-:S03]  /*22f0*/  FFMA R15, -R11, R14, 1 ;  /* 0x3f8000000b0f7423 */ /* 0x002fc6000000010e */
[C---:B------:R-:W-:Y:S01]  /*2300*/  FADD R12, R0.reuse, -12583039 ;  /* 0xcb40007f000c7421 */ /* 0x040fe20000000000 */
[----:B------:R-:W-:-:S03]  /*2310*/  SHF.L.U32 R0, R0, 0x17, RZ ;  /* 0x0000001700007819 */ /* 0x000fc600000006ff */
[----:B------:R-:W-:-:S04]  /*2320*/  FFMA R12, R13, 1.4426950216293334961, -R12 ;  /* 0x3fb8aa3b0d0c7823 */ /* 0x000fc8000000080c */
[----:B------:R-:W-:Y:S01]  /*2330*/  FFMA R13, R13, 1.925963033500011079e-08, R12 ;  /* 0x32a570600d0d7823 */ /* 0x000fe2000000000c */
[----:B------:R-:W-:Y:S01]  /*2340*/  IMAD.MOV.U32 R12, RZ, RZ, R25 ;  /* 0x000000ffff0c7224 */ /* 0x000fe200078e0019 */
[----:B------:R-:W-:-:S04]  /*2350*/  IADD3 R25, PT, PT, R25, 0x80, RZ ;  /* 0x0000008019197810 */ /* 0x000fc80007ffe0ff */
[----:B------:R-:W1:Y:S01]  /*2360*/  MUFU.EX2 R13, R13 ;  /* 0x0000000d000d7308 */ /* 0x000e620000000800 */
[----:B---3--:R-:W-:Y:S01]  /*2370*/  ISETP.GE.AND P3, PT, R25, UR4, PT ;  /* 0x0000000419007c0c */ /* 0x008fe2000bf66270 */
[----:B-1----:R-:W-:Y:S01]  /*2380*/  FMUL R26, R0, R13 ;  /* 0x0000000d001a7220 */ /* 0x002fe20000400000 */
[----:B------:R-:W-:-:S05]  /*2390*/  FFMA R0, R14, R15, R14 ;  /* 0x0000000f0e007223 */ /* 0x000fca000000000e */
[----:B------:R-:W1:Y:S01]  /*23a0*/  FCHK P0, R26, R11 ;  /* 0x0000000b1a007302 */ /* 0x000e620000000000 */
[----:B------:R-:W-:-:S04]  /*23b0*/  FFMA R14, R0, R26, RZ ;  /* 0x0000001a000e7223 */ /* 0x000fc800000000ff */
[----:B------:R-:W-:-:S04]  /*23c0*/  FFMA R13, -R11, R14, R26 ;  /* 0x0000000e0b0d7223 */ /* 0x000fc8000000011a */
[----:B------:R-:W-:Y:S01]  /*23d0*/  FFMA R15, R0, R13, R14 ;  /* 0x0000000d000f7223 */ /* 0x000fe2000000000e */
[----:B-1----:R-:W-:Y:S06]  /*23e0*/  @!P0 BRA `(.L_x_147) ;  /* 0x0000000000108947 */ /* 0x002fec0003800000 */
[----:B------:R-:W-:Y:S01]  /*23f0*/  IMAD.MOV.U32 R0, RZ, RZ, R26 ;  /* 0x000000ffff007224 */ /* 0x000fe200078e001a */
[----:B------:R-:W-:-:S07]  /*2400*/  MOV R26, 0x2420 ;  /* 0x00002420001a7802 */ /* 0x000fce0000000f00 */
[----:B0-----:R-:W-:Y:S05]  /*2410*/  CALL.REL.NOINC `($__internal_2_$__cuda_sm3x_div_rn_noftz_f32_slowpath) ;  /* 0x0000000800bc7944 */ /* 0x001fea0003c00000 */
[----:B------:R-:W-:-:S07]  /*2420*/  MOV R15, R27 ;  /* 0x0000001b000f7202 */ /* 0x000fce0000000f00 */
.L_x_147:
[----:B------:R-:W-:Y:S05]  /*2430*/  BSYNC.RECONVERGENT B1 ;  /* 0x0000000000017941 */ /* 0x000fea0003800200 */
.L_x_146:
[----:B------:R-:W1:Y:S01]  /*2440*/  LDCU.64 UR4, c[0x0][0x388] ;  /* 0x00007100ff0477ac */ /* 0x000e620008000a00 */
[----:B------:R-:W-:Y:S02]  /*2450*/  IADD3 R0, P0, PT, R9, R12, RZ ;  /* 0x0000000c09007210 */ /* 0x000fe40007f1e0ff */
[C---:B------:R-:W-:Y:S02]  /*2460*/  R2UR UR6, R6.reuse ;  /* 0x00000000060672ca */ /* 0x040fe400000e0000 */
[C---:B------:R-:W-:Y:S01]  /*2470*/  R2UR UR7, R7.reuse ;  /* 0x00000000070772ca */ /* 0x040fe200000e0000 */
[----:B------:R-:W-:Y:S01]  /*2480*/  IMAD.X R13, RZ, RZ, R8, P0 ;  /* 0x000000ffff0d7224 */ /* 0x000fe200000e0608 */
[----:B------:R-:W-:Y:S02]  /*2490*/  R2UR UR8, R6 ;  /* 0x00000000060872ca */ /* 0x000fe400000e0000 */
[----:B------:R-:W-:Y:S02]  /*24a0*/  R2UR UR9, R7 ;  /* 0x00000000070972ca */ /* 0x000fe400000e0000 */
[----:B-1----:R-:W-:-:S04]  /*24b0*/  LEA R12, P0, R0, UR4, 0x2 ;  /* 0x00000004000c7c11 */ /* 0x002fc8000f8010ff */
[----:B------:R-:W-:-:S05]  /*24c0*/  LEA.HI.X R13, R0, UR5, R13, 0x2, P0 ;  /* 0x00000005000d7c11 */ /* 0x000fca00080f140d */
[----:B------:R1:W-:Y:S04]  /*24d0*/  STG.E desc[UR6][R12.64], R15 ;  /* 0x0000000f0c007986 */ /* 0x0003e8000c101906 */
[----:B------:R-:W2:Y:S01]  /*24e0*/  LDG.E R27, desc[UR8][R2.64+0x80] ;  /* 0x00008008021b7981 */ /* 0x000ea2000c1e1900 */
[----:B------:R-:W-:Y:S02]  /*24f0*/  HFMA2 R0, -RZ, RZ, 0.96630859375, -0.0022525787353515625 ;  /* 0x3bbb989dff007431 */ /* 0x000fe400000001ff */
[----:B------:R-:W-:Y:S01]  /*2500*/  IMAD.MOV.U32 R29, RZ, RZ, 0x437c0000 ;  /* 0x437c0000ff1d7424 */ /* 0x000fe200078e00ff */
[----:B------:R-:W3:Y:S01]  /*2510*/  MUFU.RCP R26, R11 ;  /* 0x0000000b001a7308 */ /* 0x000ee20000001000 */
        /* <DEDUP_REMOVED lines=8> */
[----:B---3--:R-:W-:-:S03]  /*25a0*/  FFMA R27, -R11, R26, 1 ;  /* 0x3f8000000b1b7423 */ /* 0x008fc6000000011a */
[----:B-1----:R-:W1:Y:S02]  /*25b0*/  MUFU.EX2 R15, R14 ;  /* 0x0000000e000f7308 */ /* 0x002e640000000800 */
        /* <DEDUP_REMOVED lines=11> */
.L_x_149:
[----:B------:R-:W-:Y:S05]  /*2670*/  BSYNC.RECONVERGENT B1 ;  /* 0x0000000000017941 */ /* 0x000fea0003800200 */
.L_x_148:
[C---:B------:R-:W-:Y:S02]  /*2680*/  R2UR UR4, R6.reuse ;  /* 0x00000000060472ca */ /* 0x040fe400000e0000 */
[C---:B------:R-:W-:Y:S02]  /*2690*/  R2UR UR5, R7.reuse ;  /* 0x00000000070572ca */ /* 0x040fe400000e0000 */
[----:B------:R-:W-:Y:S02]  /*26a0*/  R2UR UR6, R6 ;  /* 0x00000000060672ca */ /* 0x000fe400000e0000 */
[----:B------:R-:W-:-:S09]  /*26b0*/  R2UR UR7, R7 ;  /* 0x00000000070772ca */ /* 0x000fd200000e0000 */
[----:B------:R1:W-:Y:S04]  /*26c0*/  STG.E desc[UR4][R12.64+0x80], R15 ;  /* 0x0000800f0c007986 */ /* 0x0003e8000c101904 */
[----:B------:R-:W2:Y:S01]  /*26d0*/  LDG.E R27, desc[UR6][R2.64+0x100] ;  /* 0x00010006021b7981 */ /* 0x000ea2000c1e1900 */
[----:B------:R-:W-:Y:S02]  /*26e0*/  HFMA2 R29, -RZ, RZ, 3.7421875, 0 ;  /* 0x437c0000ff1d7431 */ /* 0x000fe400000001ff */
[----:B------:R-:W-:Y:S01]  /*26f0*/  IMAD.MOV.U32 R0, RZ, RZ, 0x3bbb989d ;  /* 0x3bbb989dff007424 */ /* 0x000fe200078e00ff */
[----:B------:R-:W3:Y:S01]  /*2700*/  MUFU.RCP R26, R11 ;  /* 0x0000000b001a7308 */ /* 0x000ee20000001000 */
[----:B------:R-:W-:Y:S01]  /*2710*/  BSSY.RECONVERGENT B1, `(.L_x_150) ;  /* 0x0000015000017945 */ /* 0x000fe20003800200 */
[----:B--2---:R-:W-:-:S04]  /*2720*/  FADD R27, -R24, R27 ;  /* 0x0000001b181b7221 */ /* 0x004fc80000000100 */
[----:B------:R-:W-:-:S04]  /*2730*/  FFMA.SAT R0, R27, R0, 0.5 ;  /* 0x3f0000001b007423 */ /* 0x000fc80000002000 */
[----:B------:R-:W-:-:S04]  /*2740*/  FFMA.RM R0, R0, R29, 12582913 ;  /* 0x4b40000100007423 */ /* 0x000fc8000000401d */
[C---:B------:R-:W-:Y:S01]  /*2750*/  FADD R14, R0.reuse, -12583039 ;  /* 0xcb40007f000e7421 */ /* 0x040fe20000000000 */
[----:B------:R-:W-:-:S03]  /*2760*/  IMAD.SHL.U32 R0, R0, 0x800000, RZ ;  /* 0x0080000000007824 */ /* 0x000fc600078e00ff */
        /* <DEDUP_REMOVED lines=15> */
.L_x_151:
[----:B------:R-:W-:Y:S05]  /*2860*/  BSYNC.RECONVERGENT B1 ;  /* 0x0000000000017941 */ /* 0x000fea0003800200 */
.L_x_150:
[C---:B------:R-:W-:Y:S02]  /*2870*/  R2UR UR4, R6.reuse ;  /* 0x00000000060472ca */ /* 0x040fe400000e0000 */
[C---:B------:R-:W-:Y:S02]  /*2880*/  R2UR UR5, R7.reuse ;  /* 0x00000000070572ca */ /* 0x040fe400000e0000 */
[----:B------:R-:W-:Y:S02]  /*2890*/  R2UR UR6, R6 ;  /* 0x00000000060672ca */ /* 0x000fe400000e0000 */
[----:B------:R-:W-:-:S09]  /*28a0*/  R2UR UR7, R7 ;  /* 0x00000000070772ca */ /* 0x000fd200000e0000 */
[----:B------:R1:W-:Y:S04]  /*28b0*/  STG.E desc[UR4][R12.64+0x100], R15 ;  /* 0x0001000f0c007986 */ /* 0x0003e8000c101904 */
[----:B------:R-:W2:Y:S01]  /*28c0*/  LDG.E R3, desc[UR6][R2.64+0x180] ;  /* 0x0001800602037981 */ /* 0x000ea2000c1e1900 */
[----:B------:R-:W-:Y:S01]  /*28d0*/  MOV R27, 0x3bbb989d ;  /* 0x3bbb989d001b7802 */ /* 0x000fe20000000f00 */
[----:B------:R-:W-:Y:S01]  /*28e0*/  IMAD.MOV.U32 R29, RZ, RZ, 0x437c0000 ;  /* 0x437c0000ff1d7424 */ /* 0x000fe200078e00ff */
[----:B------:R-:W3:Y:S01]  /*28f0*/  MUFU.RCP R26, R11 ;  /* 0x0000000b001a7308 */ /* 0x000ee20000001000 */
[----:B------:R-:W-:Y:S01]  /*2900*/  BSSY.RECONVERGENT B1, `(.L_x_152) ;  /* 0x0000015000017945 */ /* 0x000fe20003800200 */
[----:B--2---:R-:W-:Y:S01]  /*2910*/  FADD R0, -R24, R3 ;  /* 0x0000000318007221 */ /* 0x004fe20000000100 */
[----:B---3--:R-:W-:-:S03]  /*2920*/  FFMA R3, -R11, R26, 1 ;  /* 0x3f8000000b037423 */ /* 0x008fc6000000011a */
[----:B------:R-:W-:-:S04]  /*2930*/  FFMA.SAT R14, R0, R27, 0.5 ;  /* 0x3f000000000e7423 */ /* 0x000fc8000000201b */
[----:B------:R-:W-:-:S04]  /*2940*/  FFMA.RM R14, R14, R29, 12582913 ;  /* 0x4b4000010e0e7423 */ /* 0x000fc8000000401d */
[C---:B------:R-:W-:Y:S01]  /*2950*/  FADD R27, R14.reuse, -12583039 ;  /* 0xcb40007f0e1b7421 */ /* 0x040fe20000000000 */
[----:B------:R-:W-:-:S03]  /*2960*/  SHF.L.U32 R14, R14, 0x17, RZ ;  /* 0x000000170e0e7819 */ /* 0x000fc600000006ff */
[----:B------:R-:W-:-:S04]  /*2970*/  FFMA R27, R0, 1.4426950216293334961, -R27 ;  /* 0x3fb8aa3b001b7823 */ /* 0x000fc8000000081b */
[----:B------:R-:W-:Y:S01]  /*2980*/  FFMA R27, R0, 1.925963033500011079e-08, R27 ;  /* 0x32a57060001b7823 */ /* 0x000fe2000000001b */
[----:B------:R-:W-:-:S05]  /*2990*/  FFMA R0, R26, R3, R26 ;  /* 0x000000031a007223 */ /* 0x000fca000000001a */
[----:B------:R-:W2:Y:S02]  /*29a0*/  MUFU.EX2 R27, R27 ;  /* 0x0000001b001b7308 */ /* 0x000ea40000000800 */
[----:B--2---:R-:W-:-:S06]  /*29b0*/  FMUL R14, R14, R27 ;  /* 0x0000001b0e0e7220 */ /* 0x004fcc0000400000 */
[----:B------:R-:W2:Y:S01]  /*29c0*/  FCHK P0, R14, R11 ;  /* 0x0000000b0e007302 */ /* 0x000ea20000000000 */
[----:B------:R-:W-:-:S04]  /*29d0*/  FFMA R2, R0, R14, RZ ;  /* 0x0000000e00027223 */ /* 0x000fc800000000ff */
[----:B------:R-:W-:-:S04]  /*29e0*/  FFMA R3, -R11, R2, R14 ;  /* 0x000000020b037223 */ /* 0x000fc8000000010e */
[----:B------:R-:W-:Y:S01]  /*29f0*/  FFMA R3, R0, R3, R2 ;  /* 0x0000000300037223 */ /* 0x000fe20000000002 */
[----:B-12---:R-:W-:Y:S06]  /*2a00*/  @!P0 BRA `(.L_x_153) ;  /* 0x0000000000108947 */ /* 0x006fec0003800000 */
[----:B------:R-:W-:Y:S01]  /*2a10*/  IMAD.MOV.U32 R0, RZ, RZ, R14 ;  /* 0x000000ffff007224 */ /* 0x000fe200078e000e */
[----:B------:R-:W-:-:S07]  /*2a20*/  MOV R26, 0x2a40 ;  /* 0x00002a40001a7802 */ /* 0x000fce0000000f00 */
[----:B0-----:R-:W-:Y:S05]  /*2a30*/  CALL.REL.NOINC `($__internal_2_$__cuda_sm3x_div_rn_noftz_f32_slowpath) ;  /* 0x0000000400347944 */ /* 0x001fea0003c00000 */
[----:B------:R-:W-:-:S07]  /*2a40*/  MOV R3, R27 ;  /* 0x0000001b00037202 */ /* 0x000fce0000000f00 */
.L_x_153:
[----:B------:R-:W-:Y:S05]  /*2a50*/  BSYNC.RECONVERGENT B1 ;  /* 0x0000000000017941 */ /* 0x000fea0003800200 */
.L_x_152:
[----:B------:R-:W-:Y:S02]  /*2a60*/  R2UR UR4, R6 ;  /* 0x00000000060472ca */ /* 0x000fe400000e0000 */
[----:B------:R-:W-:-:S13]  /*2a70*/  R2UR UR5, R7 ;  /* 0x00000000070572ca */ /* 0x000fda00000e0000 */
[----:B------:R1:W-:Y:S01]  /*2a80*/  STG.E desc[UR4][R12.64+0x180], R3 ;  /* 0x000180030c007986 */ /* 0x0003e2000c101904 */
[----:B------:R-:W-:Y:S05]  /*2a90*/  @!P3 BRA `(.L_x_154) ;  /* 0xfffffff400e4b947 */ /* 0x000fea000383ffff */
.L_x_137:
[----:B------:R-:W-:Y:S05]  /*2aa0*/  BSYNC.RECONVERGENT B0 ;  /* 0x0000000000007941 */ /* 0x000fea0003800200 */
.L_x_136:
[----:B------:R-:W-:Y:S05]  /*2ab0*/  @!P2 BRA `(.L_x_155) ;  /* 0xffffffd400e8a947 */ /* 0x000fea000383ffff */
[----:B------:R-:W-:Y:S05]  /*2ac0*/  EXIT ;  /* 0x000000000000794d */ /* 0x000fea0003800000 */
.L_x_125:
[----:B------:R-:W-:Y:S01]  /*2ad0*/  HFMA2 R11, -RZ, RZ, 0, 1.847743988037109375e-06 ;  /* 0x0000001fff0b7431 */ /* 0x000fe200000001ff */
[----:B------:R-:W-:Y:S01]  /*2ae0*/  BSSY B0, `(.L_x_156) ;  /* 0x0000006000007945 */ /* 0x000fe20003800000 */
[----:B------:R-:W-:Y:S02]  /*2af0*/  IMAD.MOV.U32 R12, RZ, RZ, 0x10 ;  /* 0x00000010ff0c7424 */ /* 0x000fe400078e00ff */
[----:B------:R-:W-:-:S07]  /*2b00*/  IMAD.MOV.U32 R15, RZ, RZ, -0x1 ;  /* 0xffffffffff0f7424 */ /* 0x000fce00078e00ff */
[----:B0---4-:R-:W-:Y:S05]  /*2b10*/  WARPSYNC.COLLECTIVE R15, `(.L_x_157) ;  /* 0x000000000f087348 */ /* 0x011fea0003c00000 */
[----:B------:R1:W2:Y:S02]  /*2b20*/  SHFL.BFLY P6, R14, R13, R12, R11 ;  /* 0x0c00000c0d0e7389 */ /* 0x0002a400000c000b */
[----:B012-4-:R-:W-:Y:S05]  /*2b30*/  ENDCOLLECTIVE ;  /* 0x000000000000791b */ /* 0x017fea0003800000 */
.L_x_157:
[----:B------:R-:W-:Y:S05]  /*2b40*/  BSYNC B0 ;  /* 0x0000000000007941 */ /* 0x000fea0003800000 */
.L_x_156:
[----:B------:R-:W-:Y:S01]  /*2b50*/  FMNMX R13, R14, R13, !PT ;  /* 0x0000000d0e0d7209 */ /* 0x000fe20007800000 */
[----:B------:R-:W-:Y:S01]  /*2b60*/  IMAD.MOV.U32 R11, RZ, RZ, 0x1f ;  /* 0x0000001fff0b7424 */ /* 0x000fe200078e00ff */
[----:B------:R-:W-:Y:S02]  /*2b70*/  MOV R12, 0x8 ;  /* 0x00000008000c7802 */ /* 0x000fe40000000f00 */
[----:B------:R-:W-:-:S07]  /*2b80*/  MOV R15, 0xffffffff ;  /* 0xffffffff000f7802 */ /* 0x000fce0000000f00 */
[----:B------:R-:W-:Y:S05]  /*2b90*/  WARPSYNC.COLLECTIVE R15, `(.L_x_158) ;  /* 0x000000000f087348 */ /* 0x000fea0003c00000 */
[----:B------:R0:W1:Y:S02]  /*2ba0*/  SHFL.BFLY P6, R14, R13, R12, R11 ;  /* 0x0c00000c0d0e7389 */ /* 0x00006400000c000b */
[----:B01----:R-:W-:Y:S05]  /*2bb0*/  ENDCOLLECTIVE ;  /* 0x000000000000791b */ /* 0x003fea0003800000 */
.L_x_158:
[----:B------:R-:W-:Y:S01]  /*2bc0*/  HFMA2 R12, -RZ, RZ, 0, 2.384185791015625e-07 ;  /* 0x00000004ff0c7431 */ /* 0x000fe200000001ff */
[----:B------:R-:W-:-:S05]  /*2bd0*/  FMNMX R0, R13, R14, !PT ;  /* 0x0000000e0d007209 */ /* 0x000fca0007800000 */
[----:B------:R-:W-:-:S07]  /*2be0*/  IMAD.MOV.U32 R13, RZ, RZ, R0 ;  /* 0x000000ffff0d7224 */ /* 0x000fce00078e0000 */
[----:B------:R-:W-:Y:S05]  /*2bf0*/  WARPSYNC.COLLECTIVE R15, `(.L_x_159) ;  /* 0x000000000f087348 */ /* 0x000fea0003c00000 */
[----:B------:R0:W1:Y:S02]  /*2c00*/  SHFL.BFLY P6, R14, R13, R12, R11 ;  /* 0x0c00000c0d0e7389 */ /* 0x00006400000c000b */
[----:B01----:R-:W-:Y:S05]  /*2c10*/  ENDCOLLECTIVE ;  /* 0x000000000000791b */ /* 0x003fea0003800000 */
.L_x_159:
[----:B------:R-:W-:Y:S02]  /*2c20*/  MOV R12, 0x2 ;  /* 0x00000002000c7802 */ /* 0x000fe40000000f00 */
[----:B------:R-:W-:-:S05]  /*2c30*/  FMNMX R2, R0, R14, !PT ;  /* 0x0000000e00027209 */ /* 0x000fca0007800000 */
[----:B------:R-:W-:-:S07]  /*2c40*/  IMAD.MOV.U32 R13, RZ, RZ, R2 ;  /* 0x000000ffff0d7224 */ /* 0x000fce00078e0002 */
[----:B------:R-:W-:Y:S05]  /*2c50*/  WARPSYNC.COLLECTIVE R15, `(.L_x_160) ;  /* 0x000000000f087348 */ /* 0x000fea0003c00000 */
[----:B------:R0:W1:Y:S02]  /*2c60*/  SHFL.BFLY P6, R14, R13, R12, R11 ;  /* 0x0c00000c0d0e7389 */ /* 0x00006400000c000b */
[----:B01----:R-:W-:Y:S05]  /*2c70*/  ENDCOLLECTIVE ;  /* 0x000000000000791b */ /* 0x003fea0003800000 */
.L_x_160:
[----:B------:R-:W-:Y:S01]  /*2c80*/  HFMA2 R12, -RZ, RZ, 0, 5.9604644775390625e-08 ;  /* 0x00000001ff0c7431 */ /* 0x000fe200000001ff */
[----:B------:R-:W-:-:S05]  /*2c90*/  FMNMX R3, R2, R14, !PT ;  /* 0x0000000e02037209 */ /* 0x000fca0007800000 */
[----:B------:R-:W-:-:S07]  /*2ca0*/  IMAD.MOV.U32 R13, RZ, RZ, R3 ;  /* 0x000000ffff0d7224 */ /* 0x000fce00078e0003 */
[----:B------:R-:W-:Y:S05]  /*2cb0*/  WARPSYNC.COLLECTIVE R15, `(.L_x_161) ;  /* 0x000000000f087348 */ /* 0x000fea0003c00000 */
[----:B------:R0:W1:Y:S02]  /*2cc0*/  SHFL.BFLY P6, R14, R13, R12, R11 ;  /* 0x0c00000c0d0e7389 */ /* 0x00006400000c000b */
[----:B01----:R-:W-:Y:S05]  /*2cd0*/  ENDCOLLECTIVE ;  /* 0x000000000000791b */ /* 0x003fea0003800000 */
.L_x_161:
[----:B------:R-:W-:Y:S05]  /*2ce0*/  BRA `(.L_x_162) ;  /* 0xffffffdc00f87947 */ /* 0x000fea000383ffff */
.L_x_135:
[----:B------:R-:W-:Y:S01]  /*2cf0*/  BSSY B0, `(.L_x_163) ;  /* 0x0000007000007945 */ /* 0x000fe20003800000 */
[----:B------:R-:W-:Y:S01]  /*2d00*/  IMAD.MOV.U32 R12, RZ, RZ, 0x10 ;  /* 0x00000010ff0c7424 */ /* 0x000fe200078e00ff */
[----:B------:R-:W-:Y:S01]  /*2d10*/  MOV R11, 0x1f ;  /* 0x0000001f000b7802 */ /* 0x000fe20000000f00 */
[----:B------:R-:W-:-:S07]  /*2d20*/  IMAD.MOV.U32 R15, RZ, RZ, -0x1 ;  /* 0xffffffffff0f7424 */ /* 0x000fce00078e00ff */
[----:B01--4-:R-:W-:Y:S05]  /*2d30*/  WARPSYNC.COLLECTIVE R15, `(.L_x_164) ;  /* 0x000000000f087348 */ /* 0x013fea0003c00000 */
[----:B------:R2:W3:Y:S02]  /*2d40*/  SHFL.BFLY P6, R14, R13, R12, R11 ;  /* 0x0c00000c0d0e7389 */ /* 0x0004e400000c000b */
[----:B01234-:R-:W-:Y:S05]  /*2d50*/  ENDCOLLECTIVE ;  /* 0x000000000000791b */ /* 0x01ffea0003800000 */
.L_x_164:
[----:B------:R-:W-:Y:S05]  /*2d60*/  BSYNC B0 ;  /* 0x0000000000007941 */ /* 0x000fea0003800000 */
.L_x_163:
[----:B------:R-:W-:Y:S02]  /*2d70*/  HFMA2 R12, -RZ, RZ, 0, 4.76837158203125e-07 ;  /* 0x00000008ff0c7431 */ /* 0x000fe400000001ff */
[----:B------:R-:W-:Y:S01]  /*2d80*/  FADD R13, R14, R13 ;  /* 0x0000000d0e0d7221 */ /* 0x000fe20000000000 */
[----:B------:R-:W-:Y:S01]  /*2d90*/  IMAD.MOV.U32 R11, RZ, RZ, 0x1f ;  /* 0x0000001fff0b7424 */ /* 0x000fe200078e00ff */
[----:B------:R-:W-:-:S07]  /*2da0*/  MOV R15, 0xffffffff ;  /* 0xffffffff000f7802 */ /* 0x000fce0000000f00 */
[----:B------:R-:W-:Y:S05]  /*2db0*/  WARPSYNC.COLLECTIVE R15, `(.L_x_165) ;  /* 0x000000000f087348 */ /* 0x000fea0003c00000 */
[----:B------:R0:W1:Y:S02]  /*2dc0*/  SHFL.BFLY P6, R14, R13, R12, R11 ;  /* 0x0c00000c0d0e7389 */ /* 0x00006400000c000b */
[----:B01----:R-:W-:Y:S05]  /*2dd0*/  ENDCOLLECTIVE ;  /* 0x000000000000791b */ /* 0x003fea0003800000 */
.L_x_165:
[----:B------:R-:W-:Y:S02]  /*2de0*/  HFMA2 R12, -RZ, RZ, 0, 2.384185791015625e-07 ;  /* 0x00000004ff0c7431 */ /* 0x000fe400000001ff */
[----:B------:R-:W-:-:S04]  /*2df0*/  FADD R0, R13, R14 ;  /* 0x0000000e0d007221 */ /* 0x000fc80000000000 */
[----:B------:R-:W-:-:S07]  /*2e00*/  IMAD.MOV.U32 R13, RZ, RZ, R0 ;  /* 0x000000ffff0d7224 */ /* 0x000fce00078e0000 */
[----:B------:R-:W-:Y:S05]  /*2e10*/  WARPSYNC.COLLECTIVE R15, `(.L_x_166) ;  /* 0x000000000f087348 */ /* 0x000fea0003c00000 */
[----:B------:R0:W1:Y:S02]  /*2e20*/  SHFL.BFLY P6, R14, R13, R12, R11 ;  /* 0x0c00000c0d0e7389 */ /* 0x00006400000c000b */
[----:B01----:R-:W-:Y:S05]  /*2e30*/  ENDCOLLECTIVE ;  /* 0x000000000000791b */ /* 0x003fea0003800000 */
.L_x_166:
[----:B------:R-:W-:Y:S01]  /*2e40*/  MOV R12, 0x2 ;  /* 0x00000002000c7802 */ /* 0x000fe20000000f00 */
[----:B------:R-:W-:-:S04]  /*2e50*/  FADD R2, R0, R14 ;  /* 0x0000000e00027221 */ /* 0x000fc80000000000 */
[----:B------:R-:W-:-:S07]  /*2e60*/  IMAD.MOV.U32 R13, RZ, RZ, R2 ;  /* 0x000000ffff0d7224 */ /* 0x000fce00078e0002 */
[----:B------:R-:W-:Y:S05]  /*2e70*/  WARPSYNC.COLLECTIVE R15, `(.L_x_167) ;  /* 0x000000000f087348 */ /* 0x000fea0003c00000 */
[----:B------:R0:W1:Y:S02]  /*2e80*/  SHFL.BFLY P6, R14, R13, R12, R11 ;  /* 0x0c00000c0d0e7389 */ /* 0x00006400000c000b */
[----:B01----:R-:W-:Y:S05]  /*2e90*/  ENDCOLLECTIVE ;  /* 0x000000000000791b */ /* 0x003fea0003800000 */
.L_x_167:
[----:B------:R-:W-:Y:S02]  /*2ea0*/  HFMA2 R12, -RZ, RZ, 0, 5.9604644775390625e-08 ;  /* 0x00000001ff0c7431 */ /* 0x000fe400000001ff */
[----:B------:R-:W-:-:S04]  /*2eb0*/  FADD R3, R2, R14 ;  /* 0x0000000e02037221 */ /* 0x000fc80000000000 */
[----:B------:R-:W-:-:S07]  /*2ec0*/  IMAD.MOV.U32 R13, RZ, RZ, R3 ;  /* 0x000000ffff0d7224 */ /* 0x000fce00078e0003 */
[----:B------:R-:W-:Y:S05]  /*2ed0*/  WARPSYNC.COLLECTIVE R15, `(.L_x_168) ;  /* 0x000000000f087348 */ /* 0x000fea0003c00000 */
[----:B------:R0:W1:Y:S02]  /*2ee0*/  SHFL.BFLY P6, R14, R13, R12, R11 ;  /* 0x0c00000c0d0e7389 */ /* 0x00006400000c000b */
[----:B01----:R-:W-:Y:S05]  /*2ef0*/  ENDCOLLECTIVE ;  /* 0x000000000000791b */ /* 0x003fea0003800000 */
.L_x_168:
[----:B------:R-:W-:Y:S05]  /*2f00*/  BRA `(.L_x_169) ;  /* 0xffffffe800f87947 */ /* 0x000fea000383ffff */
        .weak           $__internal_2_$__cuda_sm3x_div_rn_noftz_f32_slowpath
        .type           $__internal_2_$__cuda_sm3x_div_rn_noftz_f32_slowpath,@function
        .size           $__internal_2_$__cuda_sm3x_div_rn_noftz_f32_slowpath,(.L_x_215 - $__internal_2_$__cuda_sm3x_div_rn_noftz_f32_slowpath)
$__internal_2_$__cuda_sm3x_div_rn_noftz_f32_slowpath:
[--C-:B------:R-:W-:Y:S01]  /*2f10*/  SHF.R.U32.HI R14, RZ, 0x17, R11.reuse ;  /* 0x00000017ff0e7819 */ /* 0x100fe2000001160b */
[----:B------:R-:W-:Y:S01]  /*2f20*/  BSSY.RECONVERGENT B3, `(.L_x_170) ;  /* 0x0000063000037945 */ /* 0x000fe20003800200 */
[----:B------:R-:W-:Y:S01]  /*2f30*/  SHF.R.U32.HI R29, RZ, 0x17, R0 ;  /* 0x00000017ff1d7819 */ /* 0x000fe20000011600 */
[----:B------:R-:W-:Y:S01]  /*2f40*/  IMAD.MOV.U32 R27, RZ, RZ, R11 ;  /* 0x000000ffff1b7224 */ /* 0x000fe200078e000b */
[----:B------:R-:W-:Y:S02]  /*2f50*/  LOP3.LUT R14, R14, 0xff, RZ, 0xc0, !PT ;  /* 0x000000ff0e0e7812 */ /* 0x000fe400078ec0ff */
[----:B------:R-:W-:-:S03]  /*2f60*/  LOP3.LUT R29, R29, 0xff, RZ, 0xc0, !PT ;  /* 0x000000ff1d1d7812 */ /* 0x000fc600078ec0ff */
[----:B------:R-:W-:Y:S01]  /*2f70*/  VIADD R30, R14, 0xffffffff ;  /* 0xffffffff0e1e7836 */ /* 0x000fe20000000000 */
[----:B------:R-:W-:-:S04]  /*2f80*/  IADD3 R28, PT, PT, R29, -0x1, RZ ;  /* 0xffffffff1d1c7810 */ /* 0x000fc80007ffe0ff */
        /* <DEDUP_REMOVED lines=22> */
[----:B------:R-:W-:Y:S01]  /*30f0*/  @P0 IMAD.MOV.U32 R15, RZ, RZ, RZ ;  /* 0x000000ffff0f0224 */ /* 0x000fe200078e00ff */
[----:B------:R-:W-:Y:S01]  /*3100*/  @!P0 MOV R15, 0xffffffc0 ;  /* 0xffffffc0000f8802 */ /* 0x000fe20000000f00 */
[----:B------:R-:W-:Y:S01]  /*3110*/  @!P0 FFMA R0, R0, 1.84467440737095516160e+19, RZ ;  /* 0x5f80000000008823 */ /* 0x000fe200000000ff */
[----:B------:R-:W-:-:S03]  /*3120*/  @!P1 FFMA R27, R11, 1.84467440737095516160e+19, RZ ;  /* 0x5f8000000b1b9823 */ /* 0x000fc600000000ff */
[----:B------:R-:W-:-:S07]  /*3130*/  @!P1 VIADD R15, R15, 0x40 ;  /* 0x000000400f0f9836 */ /* 0x000fce0000000000 */
.L_x_171:
[----:B------:R-:W-:Y:S01]  /*3140*/  LEA R28, R14, 0xc0800000, 0x17 ;  /* 0xc08000000e1c7811 */ /* 0x000fe200078eb8ff */
[----:B------:R-:W-:Y:S01]  /*3150*/  VIADD R29, R29, 0xffffff81 ;  /* 0xffffff811d1d7836 */ /* 0x000fe20000000000 */
[----:B------:R-:W-:Y:S02]  /*3160*/  BSSY.RECONVERGENT B4, `(.L_x_176) ;  /* 0x0000035000047945 */ /* 0x000fe40003800200 */
[----:B------:R-:W-:Y:S01]  /*3170*/  IADD3 R30, PT, PT, -R28, R27, RZ ;  /* 0x0000001b1c1e7210 */ /* 0x000fe20007ffe1ff */
[----:B------:R-:W-:-:S03]  /*3180*/  IMAD R0, R29, -0x800000, R0 ;  /* 0xff8000001d007824 */ /* 0x000fc600078e0200 */
[----:B------:R0:W1:Y:S01]  /*3190*/  MUFU.RCP R28, R30 ;  /* 0x0000001e001c7308 */ /* 0x0000620000001000 */
[----:B------:R-:W-:Y:S01]  /*31a0*/  FADD.FTZ R27, -R30, -RZ ;  /* 0x800000ff1e1b7221 */ /* 0x000fe20000010100 */
        /* <DEDUP_REMOVED lines=10> */
[----:B------:R-:W-:-:S05]  /*3250*/  LOP3.LUT R14, R14, 0xff, RZ, 0xc0, !PT ;  /* 0x000000ff0e0e7812 */ /* 0x000fca00078ec0ff */
[----:B------:R-:W-:-:S05]  /*3260*/  IMAD.IADD R14, R14, 0x1, R30 ;  /* 0x000000010e0e7824 */ /* 0x000fca00078e021e */
        /* <DEDUP_REMOVED lines=16> */
[C---:B------:R-:W-:Y:S01]  /*3370*/  VIADD R28, R14.reuse, 0x20 ;  /* 0x000000200e1c7836 */ /* 0x040fe20000000000 */
        /* <DEDUP_REMOVED lines=15> */
.L_x_178:
[----:B------:R-:W-:-:S04]  /*3470*/  LOP3.LUT R27, R27, 0x80000000, RZ, 0xc0, !PT ;  /* 0x800000001b1b7812 */ /* 0x000fc800078ec0ff */
[----:B------:R-:W-:Y:S01]  /*3480*/  LOP3.LUT R27, R27, 0x7f800000, RZ, 0xfc, !PT ;  /* 0x7f8000001b1b7812 */ /* 0x000fe200078efcff */
[----:B------:R-:W-:Y:S06]  /*3490*/  BRA `(.L_x_179) ;  /* 0x0000000000047947 */ /* 0x000fec0003800000 */
.L_x_177:
[----:B------:R-:W-:-:S07]  /*34a0*/  IMAD R27, R30, 0x800000, R27 ;  /* 0x008000001e1b7824 */ /* 0x000fce00078e021b */
.L_x_179:
[----:B------:R-:W-:Y:S05]  /*34b0*/  BSYNC.RECONVERGENT B4 ;  /* 0x0000000000047941 */ /* 0x000fea0003800200 */
.L_x_176:
[----:B------:R-:W-:Y:S05]  /*34c0*/  BRA `(.L_x_180) ;  /* 0x0000000000207947 */ /* 0x000fea0003800000 */
.L_x_175:
[----:B------:R-:W-:-:S04]  /*34d0*/  LOP3.LUT R27, R27, 0x80000000, R0, 0x48, !PT ;  /* 0x800000001b1b7812 */ /* 0x000fc800078e4800 */
[----:B------:R-:W-:Y:S01]  /*34e0*/  LOP3.LUT R27, R27, 0x7f800000, RZ, 0xfc, !PT ;  /* 0x7f8000001b1b7812 */ /* 0x000fe200078efcff */
[----:B------:R-:W-:Y:S06]  /*34f0*/  BRA `(.L_x_180) ;  /* 0x0000000000147947 */ /* 0x000fec0003800000 */
.L_x_174:
[----:B------:R-:W-:Y:S01]  /*3500*/  LOP3.LUT R27, R27, 0x80000000, R0, 0x48, !PT ;  /* 0x800000001b1b7812 */ /* 0x000fe200078e4800 */
[----:B------:R-:W-:Y:S06]  /*3510*/  BRA `(.L_x_180) ;  /* 0x00000000000c7947 */ /* 0x000fec0003800000 */
.L_x_173:
[----:B------:R-:W0:Y:S01]  /*3520*/  MUFU.RSQ R27, -QNAN ;  /* 0xffc00000001b7908 */ /* 0x000e220000001400 */
[----:B------:R-:W-:Y:S05]  /*3530*/  BRA `(.L_x_180) ;  /* 0x0000000000047947 */ /* 0x000fea0003800000 */
.L_x_172:
[----:B------:R-:W-:-:S07]  /*3540*/  FADD.FTZ R27, R0, R11 ;  /* 0x0000000b001b7221 */ /* 0x000fce0000010000 */
.L_x_180:
[----:B------:R-:W-:Y:S05]  /*3550*/  BSYNC.RECONVERGENT B3 ;  /* 0x0000000000037941 */ /* 0x000fea0003800200 */
.L_x_170:
[----:B------:R-:W-:Y:S01]  /*3560*/  HFMA2 R15, -RZ, RZ, 0, 0 ;  /* 0x00000000ff0f7431 */ /* 0x000fe200000001ff */
[----:B------:R-:W-:-:S04]  /*3570*/  MOV R14, R26 ;  /* 0x0000001a000e7202 */ /* 0x000fc80000000f00 */
[----:B0-----:R-:W-:Y:S05]  /*3580*/  RET.REL.NODEC R14 `(_Z16softmax_gpu_fun2PfS_ii) ;  /* 0xffffffc80e9c7950 */ /* 0x001fea0003c3ffff */
.L_x_181:
        /* <DEDUP_REMOVED lines=15> */
.L_x_215:


//--------------------- .text._Z16softmax_gpu_fun0PfS_ --------------------------
	.section	.text._Z16softmax_gpu_fun0PfS_,"ax",@progbits
	.align	128
        .global         _Z16softmax_gpu_fun0PfS_
        .type           _Z16softmax_gpu_fun0PfS_,@function
        .size           _Z16softmax_gpu_fun0PfS_,(.L_x_216 - _Z16softmax_gpu_fun0PfS_)
        .other          _Z16softmax_gpu_fun0PfS_,@"STO_CUDA_ENTRY STV_DEFAULT"
_Z16softmax_gpu_fun0PfS_:
.text._Z16softmax_gpu_fun0PfS_:
        /* <DEDUP_REMOVED lines=18> */
[----:B------:R-:W2:Y:S04]  /*0120*/  LDG.E R20, desc[UR6][R4.64+-0x8] ;  /* 0xfffff80604147981 */ /* 0x000ea8000c1e1900 */
[----:B------:R-:W3:Y:S04]  /*0130*/  LDG.E R21, desc[UR6][R4.64+-0x4] ;  /* 0xfffffc0604157981 */ /* 0x000ee8000c1e1900 */
[----:B------:R-:W3:Y:S04]  /*0140*/  LDG.E R22, desc[UR6][R4.64] ;  /* 0x0000000604167981 */ /* 0x000ee8000c1e1900 */
[----:B------:R-:W4:Y:S04]  /*0150*/  LDG.E R0, desc[UR6][R4.64+0x4] ;  /* 0x0000040604007981 */ /* 0x000f28000c1e1900 */
[----:B------:R-:W4:Y:S04]  /*0160*/  LDG.E R7, desc[UR6][R4.64+0x8] ;  /* 0x0000080604077981 */ /* 0x000f28000c1e1900 */
[----:B------:R-:W5:Y:S04]  /*0170*/  LDG.E R8, desc[UR6][R4.64+0xc] ;  /* 0x00000c0604087981 */ /* 0x000f68000c1e1900 */
        /* <DEDUP_REMOVED lines=10> */
[----:B------:R-:W5:Y:S01]  /*0220*/  LDG.E R23, desc[UR6][R4.64+0x40] ;  /* 0x0000400604177981 */ /* 0x000f62000c1e1900 */
[----:B--2---:R-:W-:-:S03]  /*0230*/  FMNMX3 R20, R18, R19, R20, !PT ;  /* 0x0000001312147276 */ /* 0x004fc60007800014 */
[----:B------:R-:W2:Y:S04]  /*0240*/  LDG.E R19, desc[UR6][R4.64+0x34] ;  /* 0x0000340604137981 */ /* 0x000ea8000c1e1900 */
[----:B------:R-:W2:Y:S01]  /*0250*/  LDG.E R18, desc[UR6][R4.64+0x38] ;  /* 0x0000380604127981 */ /* 0x000ea2000c1e1900 */
[----:B---3--:R-:W-:-:S03]  /*0260*/  FMNMX3 R25, R20, R21, R22, !PT ;  /* 0x0000001514197276 */ /* 0x008fc60007800016 */
[----:B------:R-:W3:Y:S04]  /*0270*/  LDG.E R22, desc[UR6][R4.64+0x44] ;  /* 0x0000440604167981 */ /* 0x000ee8000c1e1900 */
[----:B------:R-:W3:Y:S04]  /*0280*/  LDG.E R21, desc[UR6][R4.64+0x48] ;  /* 0x0000480604157981 */ /* 0x000ee8000c1e1900 */
[----:B------:R0:W3:Y:S01]  /*0290*/  LDG.E R20, desc[UR6][R4.64+0x4c] ;  /* 0x00004c0604147981 */ /* 0x0000e2000c1e1900 */
[----:B----4-:R-:W-:-:S04]  /*02a0*/  FMNMX3 R0, R25, R0, R7, !PT ;  /* 0x0000000019007276 */ /* 0x010fc80007800007 */
[----:B-----5:R-:W-:-:S04]  /*02b0*/  FMNMX3 R0, R0, R8, R9, !PT ;  /* 0x0000000800007276 */ /* 0x020fc80007800009 */
[----:B------:R-:W-:-:S04]  /*02c0*/  FMNMX3 R0, R0, R10, R11, !PT ;  /* 0x0000000a00007276 */ /* 0x000fc8000780000b */
[----:B------:R-:W-:-:S04]  /*02d0*/  FMNMX3 R0, R0, R12, R13, !PT ;  /* 0x0000000c00007276 */ /* 0x000fc8000780000d */
[----:B------:R-:W-:-:S04]  /*02e0*/  FMNMX3 R0, R0, R14, R15, !PT ;  /* 0x0000000e00007276 */ /* 0x000fc8000780000f */
[----:B------:R-:W-:Y:S02]  /*02f0*/  FMNMX3 R0, R0, R16, R17, !PT ;  /* 0x0000001000007276 */ /* 0x000fe40007800011 */
[----:B------:R-:W-:Y:S01]  /*0300*/  IADD3 R9, P0, PT, R4, 0x50, RZ ;  /* 0x0000005004097810 */ /* 0x000fe20007f1e0ff */
[----:B------:R-:W-:-:S03]  /*0310*/  IMAD.MOV.U32 R7, RZ, RZ, R5 ;  /* 0x000000ffff077224 */ /* 0x000fc600078e0005 */
[----:B0-----:R-:W-:Y:S01]  /*0320*/  IADD3.X R5, PT, PT, RZ, R5, RZ, P0, !PT ;  /* 0x00000005ff057210 */ /* 0x001fe200007fe4ff */
[----:B------:R-:W-:Y:S01]  /*0330*/  UMOV UR4, 0x14 ;  /* 0x0000001400047882 */ /* 0x000fe20000000000 */
[----:B--2---:R-:W-:-:S04]  /*0340*/  FMNMX3 R0, R0, R19, R18, !PT ;  /* 0x0000001300007276 */ /* 0x004fc80007800012 */
[----:B------:R-:W-:-:S04]  /*0350*/  FMNMX3 R0, R0, R24, R23, !PT ;  /* 0x0000001800007276 */ /* 0x000fc80007800017 */
[----:B---3--:R-:W-:Y:S02]  /*0360*/  FMNMX3 R21, R0, R22, R21, !PT ;  /* 0x0000001600157276 */ /* 0x008fe40007800015 */
[----:B------:R-:W-:Y:S02]  /*0370*/  MOV R0, R4 ;  /* 0x0000000400007202 */ /* 0x000fe40000000f00 */
[----:B------:R-:W-:-:S07]  /*0380*/  FMNMX R8, R21, R20, !PT ;  /* 0x0000001415087209 */ /* 0x000fce0007800000 */
.L_x_182:
[----:B------:R-:W-:-:S05]  /*0390*/  MOV R4, R9 ;  /* 0x0000000900047202 */ /* 0x000fca0000000f00 */
        /* <DEDUP_REMOVED lines=22> */
[----:B---3--:R-:W-:-:S04]  /*0500*/  FMNMX3 R23, R23, R26, R27, !PT ;  /* 0x0000001a17177276 */ /* 0x008fc8000780001b */
[----:B----4-:R-:W-:Y:S02]  /*0510*/  FMNMX3 R23, R23, R16, R17, !PT ;  /* 0x0000001017177276 */ /* 0x010fe40007800011 */
[----:B------:R-:W3:Y:S04]  /*0520*/  LDG.E R16, desc[UR6][R4.64+0x50] ;  /* 0x0000500604107981 */ /* 0x000ee8000c1e1900 */
[----:B------:R-:W3:Y:S01]  /*0530*/  LDG.E R17, desc[UR6][R4.64+0x54] ;  /* 0x0000540604117981 */ /* 0x000ee2000c1e1900 */
[----:B-----5:R-:W-:-:S03]  /*0540*/  FMNMX3 R21, R23, R21, R22, !PT ;  /* 0x0000001517157276 */ /* 0x020fc60007800016 */
[----:B------:R-:W4:Y:S04]  /*0550*/  LDG.E R22, desc[UR6][R4.64+0x58] ;  /* 0x0000580604167981 */ /* 0x000f28000c1e1900 */
[----:B------:R-:W4:Y:S01]  /*0560*/  LDG.E R23, desc[UR6][R4.64+0x5c] ;  /* 0x00005c0604177981 */ /* 0x000f22000c1e1900 */
[----:B------:R-:W-:-:S03]  /*0570*/  FMNMX3 R21, R21, R14, R15, !PT ;  /* 0x0000000e15157276 */ /* 0x000fc6000780000f */
[----:B------:R-:W5:Y:S04]  /*0580*/  LDG.E R14, desc[UR6][R4.64+0x60] ;  /* 0x00006006040e7981 */ /* 0x000f68000c1e1900 */
[----:B------:R-:W5:Y:S01]  /*0590*/  LDG.E R15, desc[UR6][R4.64+0x64] ;  /* 0x00006406040f7981 */ /* 0x000f62000c1e1900 */
        /* <DEDUP_REMOVED lines=11> */
[----:B------:R-:W5:Y:S04]  /*0650*/  LDG.E R19, desc[UR6][R4.64+0x84] ;  /* 0x0000840604137981 */ /* 0x000f68000c1e1900 */
[----:B------:R-:W5:Y:S01]  /*0660*/  LDG.E R20, desc[UR6][R4.64+0x88] ;  /* 0x0000880604147981 */ /* 0x000f62000c1e1900 */
[----:B--2---:R-:W-:-:S03]  /*0670*/  FMNMX3 R26, R26, R24, R25, !PT ;  /* 0x000000181a1a7276 */ /* 0x004fc60007800019 */
[----:B------:R-:W2:Y:S04]  /*0680*/  LDG.E R24, desc[UR6][R4.64+0x90] ;  /* 0x0000900604187981 */ /* 0x000ea8000c1e1900 */
[----:B------:R-:W2:Y:S01]  /*0690*/  LDG.E R25, desc[UR6][R4.64+0x94] ;  /* 0x0000940604197981 */ /* 0x000ea2000c1e1900 */
[----:B---3--:R-:W-:-:S03]  /*06a0*/  FMNMX3 R16, R26, R16, R17, !PT ;  /* 0x000000101a107276 */ /* 0x008fc60007800011 */
[----:B------:R-:W3:Y:S01]  /*06b0*/  LDG.E R17, desc[UR6][R4.64+0x9c] ;  /* 0x00009c0604117981 */ /* 0x000ee2000c1e1900 */
[----:B----4-:R-:W-:-:S03]  /*06c0*/  FMNMX3 R22, R16, R22, R23, !PT ;  /* 0x0000001610167276 */ /* 0x010fc60007800017 */
[----:B------:R-:W3:Y:S04]  /*06d0*/  LDG.E R16, desc[UR6][R4.64+0x98] ;  /* 0x0000980604107981 */ /* 0x000ee8000c1e1900 */
[----:B------:R-:W4:Y:S01]  /*06e0*/  LDG.E R23, desc[UR6][R4.64+0xc8] ;  /* 0x0000c80604177981 */ /* 0x000f22000c1e1900 */
[----:B-----5:R-:W-:-:S03]  /*06f0*/  FMNMX3 R22, R22, R14, R15, !PT ;  /* 0x0000000e16167276 */ /* 0x020fc6000780000f */
[----:B------:R-:W5:Y:S01]  /*0700*/  LDG.E R15, desc[UR6][R4.64+0xa0] ;  /* 0x0000a006040f7981 */ /* 0x000f62000c1e1900 */
[----:B------:R-:W-:-:S03]  /*0710*/  FMNMX3 R22, R22, R8, R11, !PT ;  /* 0x0000000816167276 */ /* 0x000fc6000780000b */
[----:B------:R-:W5:Y:S04]  /*0720*/  LDG.E R14, desc[UR6][R4.64+0xa4] ;  /* 0x0000a406040e7981 */ /* 0x000f68000c1e1900 */
[----:B------:R-:W4:Y:S04]  /*0730*/  LDG.E R11, desc[UR6][R4.64+0xa8] ;  /* 0x0000a806040b7981 */ /* 0x000f28000c1e1900 */
[----:B------:R-:W4:Y:S01]  /*0740*/  LDG.E R8, desc[UR6][R4.64+0xac] ;  /* 0x0000ac0604087981 */ /* 0x000f22000c1e1900 */
[----:B------:R-:W-:-:S03]  /*0750*/  FMNMX3 R22, R22, R12, R13, !PT ;  /* 0x0000000c16167276 */ /* 0x000fc6000780000d */
        /* <DEDUP_REMOVED lines=10> */
[----:B------:R-:W4:Y:S04]  /*0800*/  LDG.E R21, desc[UR6][R4.64+0xd0] ;  /* 0x0000d00604157981 */ /* 0x000f28000c1e1900 */
[----:B------:R-:W4:Y:S01]  /*0810*/  LDG.E R20, desc[UR6][R4.64+0xd4] ;  /* 0x0000d40604147981 */ /* 0x000f22000c1e1900 */
[----:B--2---:R-:W-:-:S03]  /*0820*/  FMNMX3 R26, R26, R24, R25, !PT ;  /* 0x000000181a1a7276 */ /* 0x004fc60007800019 */
[----:B------:R-:W2:Y:S04]  /*0830*/  LDG.E R25, desc[UR6][R4.64+0xd8] ;  /* 0x0000d80604197981 */ /* 0x000ea8000c1e1900 */
[----:B------:R-:W2:Y:S01]  /*0840*/  LDG.E R24, desc[UR6][R4.64+0xdc] ;  /* 0x0000dc0604187981 */ /* 0x000ea2000c1e1900 */
[----:B---3--:R-:W-:-:S03]  /*0850*/  FMNMX3 R16, R26, R16, R17, !PT ;  /* 0x000000101a107276 */ /* 0x008fc60007800011 */
[----:B------:R-:W3:Y:S01]  /*0860*/  LDG.E R17, desc[UR6][R4.64+0x100] ;  /* 0x0001000604117981 */ /* 0x000ee2000c1e1900 */
[----:B-----5:R-:W-:-:S03]  /*0870*/  FMNMX3 R16, R16, R15, R14, !PT ;  /* 0x0000000f10107276 */ /* 0x020fc6000780000e */
[----:B------:R-:W5:Y:S04]  /*0880*/  LDG.E R15, desc[UR6][R4.64+0xe0] ;  /* 0x0000e006040f7981 */ /* 0x000f68000c1e1900 */
[----:B------:R-:W5:Y:S01]  /*0890*/  LDG.E R14, desc[UR6][R4.64+0xe4] ;  /* 0x0000e406040e7981 */ /* 0x000f62000c1e1900 */
[----:B----4-:R-:W-:-:S03]  /*08a0*/  FMNMX3 R16, R16, R11, R8, !PT ;  /* 0x0000000b10107276 */ /* 0x010fc60007800008 */
[----:B------:R-:W4:Y:S04]  /*08b0*/  LDG.E R11, desc[UR6][R4.64+0xe8] ;  /* 0x0000e806040b7981 */ /* 0x000f28000c1e1900 */
[----:B------:R-:W4:Y:S01]  /*08c0*/  LDG.E R8, desc[UR6][R4.64+0xec] ;  /* 0x0000ec0604087981 */ /* 0x000f22000c1e1900 */
[----:B------:R-:W-:-:S03]  /*08d0*/  FMNMX3 R16, R16, R13, R12, !PT ;  /* 0x0000000d10107276 */ /* 0x000fc6000780000c */
[----:B------:R-:W3:Y:S04]  /*08e0*/  LDG.E R12, desc[UR6][R4.64+0xf0] ;  /* 0x0000f006040c7981 */ /* 0x000ee8000c1e1900 */
[----:B------:R-:W3:Y:S01]  /*08f0*/  LDG.E R13, desc[UR6][R4.64+0xf4] ;  /* 0x0000f406040d7981 */ /* 0x000ee2000c1e1900 */
[----:B------:R-:W-:-:S03]  /*0900*/  FMNMX3 R16, R16, R9, R10, !PT ;  /* 0x0000000910107276 */ /* 0x000fc6000780000a */
[----:B------:R-:W3:Y:S04]  /*0910*/  LDG.E R10, desc[UR6][R4.64+0xf8] ;  /* 0x0000f806040a7981 */ /* 0x000ee8000c1e1900 */
[----:B------:R-:W3:Y:S01]  /*0920*/  LDG.E R9, desc[UR6][R4.64+0xfc] ;  /* 0x0000fc0604097981 */ /* 0x000ee2000c1e1900 */
[----:B------:R-:W-:-:S03]  /*0930*/  FMNMX3 R18, R16, R19, R18, !PT ;  /* 0x0000001310127276 */ /* 0x000fc60007800012 */
[----:B------:R-:W3:Y:S01]  /*0940*/  LDG.E R16, desc[UR6][R4.64+0x104] ;  /* 0x0001040604107981 */ /* 0x000ee2000c1e1900 */
[----:B------:R-:W-:-:S03]  /*0950*/  FMNMX3 R22, R18, R23, R22, !PT ;  /* 0x0000001712167276 */ /* 0x000fc60007800016 */
[----:B------:R-:W3:Y:S04]  /*0960*/  LDG.E R19, desc[UR6][R4.64+0x108] ;  /* 0x0001080604137981 */ /* 0x000ee8000c1e1900 */
[----:B------:R-:W3:Y:S01]  /*0970*/  LDG.E R18, desc[UR6][R4.64+0x10c] ;  /* 0x00010c0604127981 */ /* 0x000ee2000c1e1900 */
[----:B------:R-:W-:-:S03]  /*0980*/  FMNMX3 R26, R22, R21, R20, !PT ;  /* 0x00000015161a7276 */ /* 0x000fc60007800014 */
[----:B------:R-:W3:Y:S04]  /*0990*/  LDG.E R23, desc[UR6][R4.64+0x110] ;  /* 0x0001100604177981 */ /* 0x000ee8000c1e1900 */
[----:B------:R-:W3:Y:S04]  /*09a0*/  LDG.E R22, desc[UR6][R4.64+0x114] ;  /* 0x0001140604167981 */ /* 0x000ee8000c1e1900 */
[----:B------:R-:W3:Y:S04]  /*09b0*/  LDG.E R21, desc[UR6][R4.64+0x118] ;  /* 0x0001180604157981 */ /* 0x000ee8000c1e1900 */
[----:B------:R-:W3:Y:S01]  /*09c0*/  LDG.E R20, desc[UR6][R4.64+0x11c] ;  /* 0x00011c0604147981 */ /* 0x000ee2000c1e1900 */
[----:B--2---:R-:W-:-:S03]  /*09d0*/  FMNMX3 R26, R26, R25, R24, !PT ;  /* 0x000000191a1a7276 */ /* 0x004fc60007800018 */
[----:B------:R-:W2:Y:S04]  /*09e0*/  LDG.E R25, desc[UR6][R4.64+0x120] ;  /* 0x0001200604197981 */ /* 0x000ea8000c1e1900 */
[----:B------:R-:W2:Y:S01]  /*09f0*/  LDG.E R24, desc[UR6][R4.64+0x124] ;  /* 0x0001240604187981 */ /* 0x000ea2000c1e1900 */
[----:B-----5:R-:W-:-:S03]  /*0a00*/  FMNMX3 R14, R26, R15, R14, !PT ;  /* 0x0000000f1a0e7276 */ /* 0x020fc6000780000e */
[----:B------:R-:W5:Y:S01]  /*0a10*/  LDG.E R15, desc[UR6][R4.64+0x140] ;  /* 0x00014006040f7981 */ /* 0x000f62000c1e1900 */
[----:B----4-:R-:W-:-:S03]  /*0a20*/  FMNMX3 R14, R14, R11, R8, !PT ;  /* 0x0000000b0e0e7276 */ /* 0x010fc60007800008 */
[----:B------:R-:W4:Y:S04]  /*0a30*/  LDG.E R8, desc[UR6][R4.64+0x128] ;  /* 0x0001280604087981 */ /* 0x000f28000c1e1900 */
[----:B------:R-:W4:Y:S01]  /*0a40*/  LDG.E R11, desc[UR6][R4.64+0x12c] ;  /* 0x00012c06040b7981 */ /* 0x000f22000c1e1900 */
[----:B---3--:R-:W-:-:S03]  /*0a50*/  FMNMX3 R14, R14, R12, R13, !PT ;  /* 0x0000000c0e0e7276 */ /* 0x008fc6000780000d */
[----:B------:R-:W3:Y:S04]  /*0a60*/  LDG.E R13, desc[UR6][R4.64+0x130] ;  /* 0x00013006040d7981 */ /* 0x000ee8000c1e1900 */
[----:B------:R-:W3:Y:S01]  /*0a70*/  LDG.E R12, desc[UR6][R4.64+0x134] ;  /* 0x00013406040c7981 */ /* 0x000ee2000c1e1900 */
[----:B------:R-:W-:-:S03]  /*0a80*/  FMNMX3 R14, R14, R10, R9, !PT ;  /* 0x0000000a0e0e7276 */ /* 0x000fc60007800009 */
        /* <DEDUP_REMOVED lines=13> */
[----:B------:R-:W5:Y:S04]  /*0b60*/  LDG.E R21, desc[UR6][R4.64+0x160] ;  /* 0x0001600604157981 */ /* 0x000f68000c1e1900 */
[----:B------:R-:W5:Y:S01]  /*0b70*/  LDG.E R20, desc[UR6][R4.64+0x164] ;  /* 0x0001640604147981 */ /* 0x000f62000c1e1900 */
[----:B--2---:R-:W-:-:S03]  /*0b80*/  FMNMX3 R26, R26, R25, R24, !PT ;  /* 0x000000191a1a7276 */ /* 0x004fc60007800018 */
[----:B------:R-:W2:Y:S04]  /*0b90*/  LDG.E R24, desc[UR6][R4.64+0x16c] ;  /* 0x00016c0604187981 */ /* 0x000ea8000c1e1900 */
[----:B------:R0:W2:Y:S01]  /*0ba0*/  LDG.E R25, desc[UR6][R4.64+0x168] ;  /* 0x0001680604197981 */ /* 0x0000a2000c1e1900 */
[----:B------:R-:W-:-:S04]  /*0bb0*/  UIADD3 UR4, UPT, UPT, UR4, 0x5c, URZ ;  /* 0x0000005c04047890 */ /* 0x000fc8000fffe0ff */
[----:B------:R-:W-:Y:S01]  /*0bc0*/  UISETP.NE.AND UP0, UPT, UR4, 0x7fc, UPT ;  /* 0x000007fc0400788c */ /* 0x000fe2000bf05270 */
[----:B----4-:R-:W-:-:S04]  /*0bd0*/  FMNMX3 R8, R26, R8, R11, !PT ;  /* 0x000000081a087276 */ /* 0x010fc8000780000b */
[----:B---3--:R-:W-:-:S04]  /*0be0*/  FMNMX3 R8, R8, R13, R12, !PT ;  /* 0x0000000d08087276 */ /* 0x008fc8000780000c */
[----:B-----5:R-:W-:-:S04]  /*0bf0*/  FMNMX3 R8, R8, R10, R9, !PT ;  /* 0x0000000a08087276 */ /* 0x020fc80007800009 */
[----:B------:R-:W-:-:S04]  /*0c00*/  FMNMX3 R8, R8, R15, R14, !PT ;  /* 0x0000000f08087276 */ /* 0x000fc8000780000e */
[----:B------:R-:W-:-:S04]  /*0c10*/  FMNMX3 R8, R8, R17, R16, !PT ;  /* 0x0000001108087276 */ /* 0x000fc80007800010 */
[----:B------:R-:W-:Y:S02]  /*0c20*/  FMNMX3 R8, R8, R18, R19, !PT ;  /* 0x0000001208087276 */ /* 0x000fe40007800013 */
[----:B------:R-:W-:Y:S02]  /*0c30*/  IADD3 R9, P0, PT, R4, 0x170, RZ ;  /* 0x0000017004097810 */ /* 0x000fe40007f1e0ff */
[----:B------:R-:W-:-:S03]  /*0c40*/  FMNMX3 R8, R8, R23, R22, !PT ;  /* 0x0000001708087276 */ /* 0x000fc60007800016 */
[----:B0-----:R-:W-:Y:S01]  /*0c50*/  IMAD.X R5, RZ, RZ, R5, P0 ;  /* 0x000000ffff057224 */ /* 0x001fe200000e0605 */
[----:B------:R-:W-:-:S04]  /*0c60*/  FMNMX3 R20, R8, R21, R20, !PT ;  /* 0x0000001508147276 */ /* 0x000fc80007800014 */
[----:B--2---:R-:W-:Y:S01]  /*0c70*/  FMNMX3 R8, R20, R25, R24, !PT ;  /* 0x0000001914087276 */ /* 0x004fe20007800018 */
[----:B------:R-:W-:Y:S06]  /*0c80*/  BRA.U UP0, `(.L_x_182) ;  /* 0xfffffff500c07547 */ /* 0x000fec000b83ffff */
[----:B------:R-:W-:Y:S01]  /*0c90*/  HFMA2 R9, -RZ, RZ, 0, 0 ;  /* 0x00000000ff097431 */ /* 0x000fe200000001ff */
[----:B------:R-:W-:Y:S01]  /*0ca0*/  MOV R4, R0 ;  /* 0x0000000000047202 */ /* 0x000fe20000000f00 */
[----:B------:R-:W-:Y:S01]  /*0cb0*/  IMAD.MOV.U32 R5, RZ, RZ, R7 ;  /* 0x000000ffff057224 */ /* 0x000fe200078e0007 */
[----:B------:R-:W-:-:S06]  /*0cc0*/  UMOV UR4, URZ ;  /* 0x000000ff00047c82 */ /* 0x000fcc0008000000 */
.L_x_183:
[----:B------:R-:W2:Y:S04]  /*0cd0*/  LDG.E R13, desc[UR6][R4.64+-0x10] ;  /* 0xfffff006040d7981 */ /* 0x000ea8000c1e1900 */
[----:B------:R-:W3:Y:S04]  /*0ce0*/  LDG.E R27, desc[UR6][R4.64+-0x8] ;  /* 0xfffff806041b7981 */ /* 0x000ee8000c1e1900 */
[----:B------:R-:W4:Y:S04]  /*0cf0*/  LDG.E R25, desc[UR6][R4.64+-0xc] ;  /* 0xfffff40604197981 */ /* 0x000f28000c1e1900 */
[----:B------:R-:W5:Y:S04]  /*0d00*/  LDG.E R21, desc[UR6][R4.64+-0x4] ;  /* 0xfffffc0604157981 */ /* 0x000f68000c1e1900 */
[----:B------:R-:W5:Y:S04]  /*0d10*/  LDG.E R15, desc[UR6][R4.64] ;  /* 0x00000006040f7981 */ /* 0x000f68000c1e1900 */
[----:B------:R-:W5:Y:S04]  /*0d20*/  LDG.E R19, desc[UR6][R4.64+0x4] ;  /* 0x0000040604137981 */ /* 0x000f68000c1e1900 */
[----:B------:R-:W5:Y:S04]  /*0d30*/  LDG.E R17, desc[UR6][R4.64+0x8] ;  /* 0x0000080604117981 */ /* 0x000f68000c1e1900 */
[----:B------:R0:W5:Y:S01]  /*0d40*/  LDG.E R11, desc[UR6][R4.64+0xc] ;  /* 0x00000c06040b7981 */ /* 0x000162000c1e1900 */
[----:B------:R-:W-:-:S02]  /*0d50*/  MOV R12, 0x3bbb989d ;  /* 0x3bbb989d000c7802 */ /* 0x000fc40000000f00 */
[----:B------:R-:W-:Y:S01]  /*0d60*/  MOV R10, 0x437c0000 ;  /* 0x437c0000000a7802 */ /* 0x000fe20000000f00 */
[----:B------:R-:W-:-:S04]  /*0d70*/  UIADD3 UR4, UPT, UPT, UR4, 0x8, URZ ;  /* 0x0000000804047890 */ /* 0x000fc8000fffe0ff */
[----:B------:R-:W-:Y:S01]  /*0d80*/  UISETP.NE.AND UP0, UPT, UR4, 0x800, UPT ;  /* 0x000008000400788c */ /* 0x000fe2000bf05270 */
[----:B0-----:R-:W-:-:S04]  /*0d90*/  IADD3 R4, P0, PT, R4, 0x20, RZ ;  /* 0x0000002004047810 */ /* 0x001fc80007f1e0ff */
[----:B------:R-:W-:Y:S01]  /*0da0*/  IADD3.X R5, PT, PT, RZ, R5, RZ, P0, !PT ;  /* 0x00000005ff057210 */ /* 0x000fe200007fe4ff */
[----:B--2---:R-:W-:-:S04]  /*0db0*/  FADD R13, -R8, R13 ;  /* 0x0000000d080d7221 */ /* 0x004fc80000000100 */
[----:B------:R-:W-:-:S04]  /*0dc0*/  FFMA.SAT R23, R13, R12, 0.5 ;  /* 0x3f0000000d177423 */ /* 0x000fc8000000200c */
[----:B------:R-:W-:-:S04]  /*0dd0*/  FFMA.RM R23, R23, R10, 12582913 ;  /* 0x4b40000117177423 */ /* 0x000fc8000000400a */
[----:B------:R-:W-:-:S04]  /*0de0*/  FADD R14, R23, -12583039 ;  /* 0xcb40007f170e7421 */ /* 0x000fc80000000000 */
[----:B------:R-:W-:-:S04]  /*0df0*/  FFMA R14, R13, 1.4426950216293334961, -R14 ;  /* 0x3fb8aa3b0d0e7823 */ /* 0x000fc8000000080e */
[----:B------:R-:W-:-:S06]  /*0e00*/  FFMA R16, R13, 1.925963033500011079e-08, R14 ;  /* 0x32a570600d107823 */ /* 0x000fcc000000000e */
[----:B------:R-:W0:Y:S01]  /*0e10*/  MUFU.EX2 R16, R16 ;  /* 0x0000001000107308 */ /* 0x000e220000000800 */
[C---:B---3--:R-:W-:Y:S01]  /*0e20*/  FADD R27, -R8.reuse, R27 ;  /* 0x0000001b081b7221 */ /* 0x048fe20000000100 */
[----:B----4-:R-:W-:-:S03]  /*0e30*/  FADD R25, -R8, R25 ;  /* 0x0000001908197221 */ /* 0x010fc60000000100 */
[----:B------:R-:W-:Y:S01]  /*0e40*/  FFMA.SAT R29, R27, R12, 0.5 ;  /* 0x3f0000001b1d7423 */ /* 0x000fe2000000200c */
[----:B------:R-:W-:Y:S02]  /*0e50*/  IMAD.SHL.U32 R18, R23, 0x800000, RZ ;  /* 0x0080000017127824 */ /* 0x000fe400078e00ff */
[C---:B-----5:R-:W-:Y:S01]  /*0e60*/  FADD R21, -R8.reuse, R21 ;  /* 0x0000001508157221 */ /* 0x060fe20000000100 */
[----:B------:R-:W-:Y:S01]  /*0e70*/  FFMA.RM R14, R29, R10, 12582913 ;  /* 0x4b4000011d0e7423 */ /* 0x000fe2000000400a */
[-C--:B------:R-:W-:Y:S02]  /*0e80*/  FFMA.SAT R13, R25, R12.reuse, 0.5 ;  /* 0x3f000000190d7423 */ /* 0x080fe4000000200c */
[----:B------:R-:W-:Y:S01]  /*0e90*/  FFMA.SAT R29, R21, R12, 0.5 ;  /* 0x3f000000151d7423 */ /* 0x000fe2000000200c */
[----:B------:R-:W-:Y:S01]  /*0ea0*/  FADD R23, -R8, R15 ;  /* 0x0000000f08177221 */ /* 0x000fe20000000100 */
[----:B------:R-:W-:Y:S01]  /*0eb0*/  FFMA.RM R13, R13, R10, 12582913 ;  /* 0x4b4000010d0d7423 */ /* 0x000fe2000000400a */
[----:B0-----:R-:W-:Y:S01]  /*0ec0*/  FFMA R9, R18, R16, R9 ;  /* 0x0000001012097223 */ /* 0x001fe20000000009 */
[----:B------:R-:W-:Y:S01]  /*0ed0*/  FADD R16, R14, -12583039 ;  /* 0xcb40007f0e107421 */ /* 0x000fe20000000000 */
[----:B------:R-:W-:Y:S01]  /*0ee0*/  FFMA.RM R15, R29, R10, 12582913 ;  /* 0x4b4000011d0f7423 */ /* 0x000fe2000000400a */
[----:B------:R-:W-:-:S02]  /*0ef0*/  FFMA.SAT R29, R23, R12, 0.5 ;  /* 0x3f000000171d7423 */ /* 0x000fc4000000200c */
[----:B------:R-:W-:Y:S01]  /*0f00*/  FFMA R16, R27, 1.4426950216293334961, -R16 ;  /* 0x3fb8aa3b1b107823 */ /* 0x000fe20000000810 */
[----:B------:R-:W-:Y:S01]  /*0f10*/  FADD R18, R13, -12583039 ;  /* 0xcb40007f0d127421 */ /* 0x000fe20000000000 */
[----:B------:R-:W-:Y:S02]  /*0f20*/  FADD R22, R15, -12583039 ;  /* 0xcb40007f0f167421 */ /* 0x000fe40000000000 */
[----:B------:R-:W-:Y:S01]  /*0f30*/  FFMA R20, R27, 1.925963033500011079e-08, R16 ;  /* 0x32a570601b147823 */ /* 0x000fe20000000010 */
[----:B------:R-:W-:Y:S01]  /*0f40*/  FFMA.RM R16, R29, R10, 12582913 ;  /* 0x4b4000011d107423 */ /* 0x000fe2000000400a */
[----:B------:R-:W-:Y:S01]  /*0f50*/  FFMA R18, R25, 1.4426950216293334961, -R18 ;  /* 0x3fb8aa3b19127823 */ /* 0x000fe20000000812 */
[----:B------:R-:W-:Y:S02]  /*0f60*/  FFMA R22, R21, 1.4426950216293334961, -R22 ;  /* 0x3fb8aa3b15167823 */ /* 0x000fe40000000816 */
[----:B------:R-:W-:Y:S01]  /*0f70*/  FADD R24, R16, -12583039 ;  /* 0xcb40007f10187421 */ /* 0x000fe20000000000 */
[----:B------:R-:W-:Y:S01]  /*0f80*/  FFMA R18, R25, 1.925963033500011079e-08, R18 ;  /* 0x32a5706019127823 */ /* 0x000fe20000000012 */
[C---:B------:R-:W-:Y:S01]  /*0f90*/  FADD R25, -R8.reuse, R19 ;  /* 0x0000001308197221 */ /* 0x040fe20000000100 */
[----:B------:R-:W-:Y:S01]  /*0fa0*/  FFMA R21, R21, 1.925963033500011079e-08, R22 ;  /* 0x32a5706015157823 */ /* 0x000fe20000000016 */
[----:B------:R-:W-:Y:S01]  /*0fb0*/  FFMA R22, R23, 1.4426950216293334961, -R24 ;  /* 0x3fb8aa3b17167823 */ /* 0x000fe20000000818 */
[----:B------:R-:W-:Y:S01]  /*0fc0*/  FADD R17, -R8, R17 ;  /* 0x0000001108117221 */ /* 0x000fe20000000100 */
[----:B------:R-:W-:-:S02]  /*0fd0*/  FFMA.SAT R19, R25, R12, 0.5 ;  /* 0x3f00000019137423 */ /* 0x000fc4000000200c */
[----:B------:R-:W-:Y:S01]  /*0fe0*/  FFMA R22, R23, 1.925963033500011079e-08, R22 ;  /* 0x32a5706017167823 */ /* 0x000fe20000000016 */
[----:B------:R-:W-:Y:S01]  /*0ff0*/  FFMA.SAT R27, R17, R12, 0.5 ;  /* 0x3f000000111b7423 */ /* 0x000fe2000000200c */
[----:B------:R-:W-:Y:S01]  /*1000*/  FADD R23, -R8, R11 ;  /* 0x0000000b08177221 */ /* 0x000fe20000000100 */
[-C--:B------:R-:W-:Y:S01]  /*1010*/  FFMA.RM R19, R19, R10.reuse, 12582913 ;  /* 0x4b40000113137423 */ /* 0x080fe2000000400a */
[----:B------:R-:W0:Y:S01]  /*1020*/  MUFU.EX2 R18, R18 ;  /* 0x0000001200127308 */ /* 0x000e220000000800 */
[----:B------:R-:W-:Y:S01]  /*1030*/  FFMA.RM R11, R27, R10, 12582913 ;  /* 0x4b4000011b0b7423 */ /* 0x000fe2000000400a */
[----:B------:R-:W-:Y:S01]  /*1040*/  FFMA.SAT R27, R23, R12, 0.5 ;  /* 0x3f000000171b7423 */ /* 0x000fe2000000200c */
[----:B------:R-:W-:-:S03]  /*1050*/  FADD R24, R19, -12583039 ;  /* 0xcb40007f13187421 */ /* 0x000fc60000000000 */
[----:B------:R-:W-:Y:S02]  /*1060*/  FFMA.RM R10, R27, R10, 12582913 ;  /* 0x4b4000011b0a7423 */ /* 0x000fe4000000400a */
[----:B------:R-:W1:Y:S01]  /*1070*/  MUFU.EX2 R20, R20 ;  /* 0x0000001400147308 */ /* 0x000e620000000800 */
[----:B------:R-:W-:Y:S01]  /*1080*/  FFMA R24, R25, 1.4426950216293334961, -R24 ;  /* 0x3fb8aa3b19187823 */ /* 0x000fe20000000818 */
[----:B------:R-:W-:Y:S01]  /*1090*/  FADD R12, R11, -12583039 ;  /* 0xcb40007f0b0c7421 */ /* 0x000fe20000000000 */
[----:B------:R-:W-:Y:S02]  /*10a0*/  FADD R28, R10, -12583039 ;  /* 0xcb40007f0a1c7421 */ /* 0x000fe40000000000 */
[----:B------:R-:W-:-:S03]  /*10b0*/  FFMA R25, R25, 1.925963033500011079e-08, R24 ;  /* 0x32a5706019197823 */ /* 0x000fc60000000018 */
[----:B------:R-:W2:Y:S01]  /*10c0*/  MUFU.EX2 R21, R21 ;  /* 0x0000001500157308 */ /* 0x000ea20000000800 */
[----:B------:R-:W-:Y:S01]  /*10d0*/  FFMA R26, R17, 1.4426950216293334961, -R12 ;  /* 0x3fb8aa3b111a7823 */ /* 0x000fe2000000080c */
[----:B------:R-:W-:Y:S01]  /*10e0*/  SHF.L.U32 R24, R13, 0x17, RZ ;  /* 0x000000170d187819 */ /* 0x000fe200000006ff */
[----:B------:R-:W-:Y:S01]  /*10f0*/  FFMA R28, R23, 1.4426950216293334961, -R28 ;  /* 0x3fb8aa3b171c7823 */ /* 0x000fe2000000081c */
[----:B------:R-:W-:-:S04]  /*1100*/  SHF.L.U32 R14, R14, 0x17, RZ ;  /* 0x000000170e0e7819 */ /* 0x000fc800000006ff */
[----:B------:R-:W3:Y:S01]  /*1110*/  MUFU.EX2 R22, R22 ;  /* 0x0000001600167308 */ /* 0x000ee20000000800 */
[----:B------:R-:W-:Y:S01]  /*1120*/  FFMA R26, R17, 1.925963033500011079e-08, R26 ;  /* 0x32a57060111a7823 */ /* 0x000fe2000000001a */
[----:B0-----:R-:W-:Y:S01]  /*1130*/  FFMA R13, R24, R18, R9 ;  /* 0x00000012180d7223 */ /* 0x001fe20000000009 */
[----:B------:R-:W-:-:S05]  /*1140*/  FFMA R28, R23, 1.925963033500011079e-08, R28 ;  /* 0x32a57060171c7823 */ /* 0x000fca000000001c */
[----:B------:R-:W0:Y:S01]  /*1150*/  MUFU.EX2 R12, R25 ;  /* 0x00000019000c7308 */ /* 0x000e220000000800 */
[----:B------:R-:W-:Y:S02]  /*1160*/  IMAD.SHL.U32 R15, R15, 0x800000, RZ ;  /* 0x008000000f0f7824 */ /* 0x000fe400078e00ff */
[----:B-1----:R-:W-:Y:S01]  /*1170*/  FFMA R14, R14, R20, R13 ;  /* 0x000000140e0e7223 */ /* 0x002fe2000000000d */
[----:B------:R-:W-:-:S04]  /*1180*/  SHF.L.U32 R16, R16, 0x17, RZ ;  /* 0x0000001710107819 */ /* 0x000fc800000006ff */
[----:B------:R-:W1:Y:S01]  /*1190*/  MUFU.EX2 R9, R26 ;  /* 0x0000001a00097308 */ /* 0x000e620000000800 */
[----:B--2---:R-:W-:Y:S01]  /*11a0*/  FFMA R15, R15, R21, R14 ;  /* 0x000000150f0f7223 */ /* 0x004fe2000000000e */
[----:B------:R-:W-:-:S06]  /*11b0*/  SHF.L.U32 R14, R19, 0x17, RZ ;  /* 0x00000017130e7819 */ /* 0x000fcc00000006ff */
[----:B------:R-:W2:Y:S01]  /*11c0*/  MUFU.EX2 R28, R28 ;  /* 0x0000001c001c7308 */ /* 0x000ea20000000800 */
[----:B---3--:R-:W-:Y:S01]  /*11d0*/  FFMA R15, R16, R22, R15 ;  /* 0x00000016100f7223 */ /* 0x008fe2000000000f */
[----:B------:R-:W-:-:S03]  /*11e0*/  IMAD.SHL.U32 R11, R11, 0x800000, RZ ;  /* 0x008000000b0b7824 */ /* 0x000fc600078e00ff */
[----:B0-----:R-:W-:Y:S01]  /*11f0*/  FFMA R12, R14, R12, R15 ;  /* 0x0000000c0e0c7223 */ /* 0x001fe2000000000f */
[----:B------:R-:W-:-:S03]  /*1200*/  SHF.L.U32 R10, R10, 0x17, RZ ;  /* 0x000000170a0a7819 */ /* 0x000fc600000006ff */
[----:B-1----:R-:W-:-:S04]  /*1210*/  FFMA R9, R11, R9, R12 ;  /* 0x000000090b097223 */ /* 0x002fc8000000000c */
[----:B--2---:R-:W-:Y:S01]  /*1220*/  FFMA R9, R10, R28, R9 ;  /* 0x0000001c0a097223 */ /* 0x004fe20000000009 */
[----:B------:R-:W-:Y:S06]  /*1230*/  BRA.U UP0, `(.L_x_183) ;  /* 0xfffffff900a47547 */ /* 0x000fec000b83ffff */
[----:B------:R-:W0:Y:S02]  /*1240*/  LDCU.64 UR4, c[0x0][0x388] ;  /* 0x00007100ff0477ac */ /* 0x000e240008000a00 */
[----:B0-----:R-:W-:Y:S01]  /*1250*/  IADD3 R2, P0, PT, R6, UR4, RZ ;  /* 0x0000000406027c10 */ /* 0x001fe2000ff1e0ff */
[----:B------:R-:W-:-:S03]  /*1260*/  UMOV UR4, URZ ;  /* 0x000000ff00047c82 */ /* 0x000fc60008000000 */
[----:B------:R-:W-:-:S09]  /*1270*/  IADD3.X R11, PT, PT, R3, UR5, RZ, P0, !PT ;  /* 0x00000005030b7c10 */ /* 0x000fd200087fe4ff */
.L_x_200:
[----:B------:R-:W-:-:S05]  /*1280*/  IMAD.MOV.U32 R6, RZ, RZ, R0 ;  /* 0x000000ffff067224 */ /* 0x000fca00078e0000 */
        /* <DEDUP_REMOVED lines=17> */
[----:B0-----:R-:W-:Y:S02]  /*13a0*/  IMAD.MOV.U32 R4, RZ, RZ, R2 ;  /* 0x000000ffff047224 */ /* 0x001fe400078e0002 */
[----:B-1----:R-:W-:-:S04]  /*13b0*/  FMUL R0, R0, R3 ;  /* 0x0000000300007220 */ /* 0x002fc80000400000 */
[----:B------:R-:W0:Y:S01]  /*13c0*/  FCHK P0, R0, R9 ;  /* 0x0000000900007302 */ /* 0x000e220000000000 */
[----:B------:R-:W-:-:S04]  /*13d0*/  FFMA R10, R0, R5, RZ ;  /* 0x00000005000a7223 */ /* 0x000fc800000000ff */
[----:B------:R-:W-:-:S04]  /*13e0*/  FFMA R3, -R9, R10, R0 ;  /* 0x0000000a09037223 */ /* 0x000fc80000000100 */
[----:B------:R-:W-:Y:S01]  /*13f0*/  FFMA R3, R5, R3, R10 ;  /* 0x0000000305037223 */ /* 0x000fe2000000000a */
[----:B------:R-:W-:Y:S01]  /*1400*/  MOV R5, R11 ;  /* 0x0000000b00057202 */ /* 0x000fe20000000f00 */
[----:B0-----:R-:W-:Y:S06]  /*1410*/  @!P0 BRA `(.L_x_185) ;  /* 0x0000000000108947 */ /* 0x001fec0003800000 */
[----:B------:R-:W-:Y:S02]  /*1420*/  MOV R3, R9 ;  /* 0x0000000900037202 */ /* 0x000fe40000000f00 */
[----:B------:R-:W-:-:S07]  /*1430*/  MOV R2, 0x1450 ;  /* 0x0000145000027802 */ /* 0x000fce0000000f00 */
[----:B------:R-:W-:Y:S05]  /*1440*/  CALL.REL.NOINC `($__internal_3_$__cuda_sm3x_div_rn_noftz_f32_slowpath) ;  /* 0x0000000c00347944 */ /* 0x000fea0003c00000 */
[----:B------:R-:W-:-:S07]  /*1450*/  MOV R3, R0 ;  /* 0x0000000000037202 */ /* 0x000fce0000000f00 */
.L_x_185:
[----:B------:R-:W-:Y:S05]  /*1460*/  BSYNC.RECONVERGENT B0 ;  /* 0x0000000000007941 */ /* 0x000fea0003800200 */
.L_x_184:
[----:B------:R0:W-:Y:S04]  /*1470*/  STG.E desc[UR6][R4.64+-0x10], R3 ;  /* 0xfffff00304007986 */ /* 0x0001e8000c101906 */
[----:B------:R-:W2:Y:S01]  /*1480*/  LDG.E R11, desc[UR6][R6.64+-0xc] ;  /* 0xfffff406060b7981 */ /* 0x000ea2000c1e1900 */
[----:B------:R-:W-:Y:S02]  /*1490*/  HFMA2 R13, -RZ, RZ, 3.7421875, 0 ;  /* 0x437c0000ff0d7431 */ /* 0x000fe400000001ff */
[----:B------:R-:W-:Y:S01]  /*14a0*/  IMAD.MOV.U32 R0, RZ, RZ, 0x3bbb989d ;  /* 0x3bbb989dff007424 */ /* 0x000fe200078e00ff */
        /* <DEDUP_REMOVED lines=18> */
[----:B------:R-:W-:Y:S01]  /*15d0*/  MOV R0, R12 ;  /* 0x0000000c00007202 */ /* 0x000fe20000000f00 */
[----:B------:R-:W-:Y:S01]  /*15e0*/  IMAD.MOV.U32 R3, RZ, RZ, R9 ;  /* 0x000000ffff037224 */ /* 0x000fe200078e0009 */
[----:B------:R-:W-:-:S07]  /*15f0*/  MOV R2, 0x1610 ;  /* 0x0000161000027802 */ /* 0x000fce0000000f00 */
[----:B------:R-:W-:Y:S05]  /*1600*/  CALL.REL.NOINC `($__internal_3_$__cuda_sm3x_div_rn_noftz_f32_slowpath) ;  /* 0x0000000800c47944 */ /* 0x000fea0003c00000 */
[----:B------:R-:W-:-:S07]  /*1610*/  MOV R3, R0 ;  /* 0x0000000000037202 */ /* 0x000fce0000000f00 */
.L_x_187:
[----:B------:R-:W-:Y:S05]  /*1620*/  BSYNC.RECONVERGENT B0 ;  /* 0x0000000000007941 */ /* 0x000fea0003800200 */
.L_x_186:
        /* <DEDUP_REMOVED lines=23> */
[----:B------:R-:W-:Y:S02]  /*17a0*/  MOV R3, R9 ;  /* 0x0000000900037202 */ /* 0x000fe40000000f00 */
[----:B------:R-:W-:-:S07]  /*17b0*/  MOV R2, 0x17d0 ;  /* 0x000017d000027802 */ /* 0x000fce0000000f00 */
[----:B------:R-:W-:Y:S05]  /*17c0*/  CALL.REL.NOINC `($__internal_3_$__cuda_sm3x_div_rn_noftz_f32_slowpath) ;  /* 0x0000000800547944 */ /* 0x000fea0003c00000 */
[----:B------:R-:W-:-:S07]  /*17d0*/  MOV R3, R0 ;  /* 0x0000000000037202 */ /* 0x000fce0000000f00 */
.L_x_189:
[----:B------:R-:W-:Y:S05]  /*17e0*/  BSYNC.RECONVERGENT B0 ;  /* 0x0000000000007941 */ /* 0x000fea0003800200 */
.L_x_188:
        /* <DEDUP_REMOVED lines=27> */
.L_x_191:
[----:B------:R-:W-:Y:S05]  /*19a0*/  BSYNC.RECONVERGENT B0 ;  /* 0x0000000000007941 */ /* 0x000fea0003800200 */
.L_x_190:
        /* <DEDUP_REMOVED lines=27> */
.L_x_193:
[----:B------:R-:W-:Y:S05]  /*1b60*/  BSYNC.RECONVERGENT B0 ;  /* 0x0000000000007941 */ /* 0x000fea0003800200 */
.L_x_192:
        /* <DEDUP_REMOVED lines=27> */
.L_x_195:
[----:B------:R-:W-:Y:S05]  /*1d20*/  BSYNC.RECONVERGENT B0 ;  /* 0x0000000000007941 */ /* 0x000fea0003800200 */
.L_x_194:
        /* <DEDUP_REMOVED lines=27> */
.L_x_197:
[----:B------:R-:W-:Y:S05]  /*1ee0*/  BSYNC.RECONVERGENT B0 ;  /* 0x0000000000007941 */ /* 0x000fea0003800200 */
.L_x_196:
        /* <DEDUP_REMOVED lines=27> */
.L_x_199:
[----:B------:R-:W-:Y:S05]  /*20a0*/  BSYNC.RECONVERGENT B0 ;  /* 0x0000000000007941 */ /* 0x000fea0003800200 */
.L_x_198:
[----:B------:R0:W-:Y:S01]  /*20b0*/  STG.E desc[UR6][R4.64+0xc], R3 ;  /* 0x00000c0304007986 */ /* 0x0001e2000c101906 */
[----:B------:R-:W-:Y:S02]  /*20c0*/  IADD3 R0, P0, PT, R6, 0x20, RZ ;  /* 0x0000002006007810 */ /* 0x000fe40007f1e0ff */
[----:B------:R-:W-:Y:S02]  /*20d0*/  IADD3 R2, P1, PT, R4, 0x20, RZ ;  /* 0x0000002004027810 */ /* 0x000fe40007f3e0ff */
[----:B------:R-:W-:Y:S02]  /*20e0*/  IADD3.X R7, PT, PT, RZ, R7, RZ, P0, !PT ;  /* 0x00000007ff077210 */ /* 0x000fe400007fe4ff */
[----:B------:R-:W-:Y:S01]  /*20f0*/  IADD3.X R11, PT, PT, RZ, R5, RZ, P1, !PT ;  /* 0x00000005ff0b7210 */ /* 0x000fe20000ffe4ff */
[----:B------:R-:W-:Y:S08]  /*2100*/  BRA.U UP0, `(.L_x_200) ;  /* 0xfffffff1005c7547 */ /* 0x000ff0000b83ffff */
[----:B------:R-:W-:Y:S05]  /*2110*/  EXIT ;  /* 0x000000000000794d */ /* 0x000fea0003800000 */
        .weak           $__internal_3_$__cuda_sm3x_div_rn_noftz_f32_slowpath
        .type           $__internal_3_$__cuda_sm3x_div_rn_noftz_f32_slowpath,@function
        .size           $__internal_3_$__cuda_sm3x_div_rn_noftz_f32_slowpath,(.L_x_216 - $__internal_3_$__cuda_sm3x_div_rn_noftz_f32_slowpath)
$__internal_3_$__cuda_sm3x_div_rn_noftz_f32_slowpath:
[----:B------:R-:W-:Y:S01]  /*2120*/  SHF.R.U32.HI R11, RZ, 0x17, R3 ;  /* 0x00000017ff0b7819 */ /* 0x000fe20000011603 */
[----:B------:R-:W-:Y:S01]  /*2130*/  BSSY.RECONVERGENT B1, `(.L_x_201) ;  /* 0x0000062000017945 */ /* 0x000fe20003800200 */
[----:B------:R-:W-:Y:S02]  /*2140*/  SHF.R.U32.HI R10, RZ, 0x17, R0 ;  /* 0x00000017ff0a7819 */ /* 0x000fe40000011600 */
        /* <DEDUP_REMOVED lines=27> */
[----:B------:R-:W-:Y:S02]  /*2300*/  @!P0 IMAD.MOV.U32 R10, RZ, RZ, -0x40 ;  /* 0xffffffc0ff0a8424 */ /* 0x000fe400078e00ff */
[----:B------:R-:W-:Y:S01]  /*2310*/  @!P0 FFMA R0, R0, 1.84467440737095516160e+19, RZ ;  /* 0x5f80000000008823 */ /* 0x000fe200000000ff */
[----:B------:R-:W-:Y:S02]  /*2320*/  @!P1 FFMA R3, R3, 1.84467440737095516160e+19, RZ ;  /* 0x5f80000003039823 */ /* 0x000fe400000000ff */
[----:B------:R-:W-:-:S07]  /*2330*/  @!P1 IADD3 R10, PT, PT, R10, 0x40, RZ ;  /* 0x000000400a0a9810 */ /* 0x000fce0007ffe0ff */
.L_x_202:
[----:B------:R-:W-:Y:S01]  /*2340*/  LEA R12, R11, 0xc0800000, 0x17 ;  /* 0xc08000000b0c7811 */ /* 0x000fe200078eb8ff */
[----:B------:R-:W-:Y:S03]  /*2350*/  BSSY.RECONVERGENT B2, `(.L_x_207) ;  /* 0x0000036000027945 */ /* 0x000fe60003800200 */
[----:B------:R-:W-:Y:S02]  /*2360*/  IADD3 R12, PT, PT, -R12, R3, RZ ;  /* 0x000000030c0c7210 */ /* 0x000fe40007ffe1ff */
[----:B------:R-:W-:Y:S02]  /*2370*/  IADD3 R3, PT, PT, R14, -0x7f, RZ ;  /* 0xffffff810e037810 */ /* 0x000fe40007ffe0ff */
[----:B------:R-:W0:Y:S01]  /*2380*/  MUFU.RCP R13, R12 ;  /* 0x0000000c000d7308 */ /* 0x000e220000001000 */
[----:B------:R-:W-:Y:S01]  /*2390*/  FADD.FTZ R15, -R12, -RZ ;  /* 0x800000ff0c0f7221 */ /* 0x000fe20000010100 */
[C---:B------:R-:W-:Y:S01]  /*23a0*/  IADD3 R11, PT, PT, R3.reuse, 0x7f, -R11 ;  /* 0x0000007f030b7810 */ /* 0x040fe20007ffe80b */
[----:B------:R-:W-:-:S04]  /*23b0*/  IMAD R0, R3, -0x800000, R0 ;  /* 0xff80000003007824 */ /* 0x000fc800078e0200 */
[----:B------:R-:W-:Y:S02]  /*23c0*/  IMAD.IADD R11, R11, 0x1, R10 ;  /* 0x000000010b0b7824 */ /* 0x000fe400078e020a */
        /* <DEDUP_REMOVED lines=26> */
[----:B------:R-:W-:Y:S01]  /*2570*/  IMAD.MOV R13, RZ, RZ, -R15 ;  /* 0x000000ffff0d7224 */ /* 0x000fe200078e0a0f */
[----:B------:R-:W-:Y:S02]  /*2580*/  ISETP.NE.AND P1, PT, R15, RZ, PT ;  /* 0x000000ff0f00720c */ /* 0x000fe40003f25270 */
[----:B------:R-:W-:-:S02]  /*2590*/  LOP3.LUT R11, R11, 0x800000, RZ, 0xfc, !PT ;  /* 0x008000000b0b7812 */ /* 0x000fc400078efcff */
[----:B------:R-:W-:Y:S02]  /*25a0*/  FSETP.NEU.FTZ.AND P0, PT, R3, R10, PT ;  /* 0x0000000a0300720b */ /* 0x000fe40003f1d000 */
[----:B------:R-:W-:Y:S02]  /*25b0*/  SHF.L.U32 R12, R11, R12, RZ ;  /* 0x0000000c0b0c7219 */ /* 0x000fe400000006ff */
        /* <DEDUP_REMOVED lines=11> */
.L_x_209:
[----:B------:R-:W-:-:S04]  /*2670*/  LOP3.LUT R0, R0, 0x80000000, RZ, 0xc0, !PT ;  /* 0x8000000000007812 */ /* 0x000fc800078ec0ff */
[----:B------:R-:W-:Y:S01]  /*2680*/  LOP3.LUT R0, R0, 0x7f800000, RZ, 0xfc, !PT ;  /* 0x7f80000000007812 */ /* 0x000fe200078efcff */
[----:B------:R-:W-:Y:S06]  /*2690*/  BRA `(.L_x_210) ;  /* 0x0000000000047947 */ /* 0x000fec0003800000 */
.L_x_208:
[----:B------:R-:W-:-:S07]  /*26a0*/  LEA R0, R11, R0, 0x17 ;  /* 0x000000000b007211 */ /* 0x000fce00078eb8ff */
.L_x_210:
[----:B------:R-:W-:Y:S05]  /*26b0*/  BSYNC.RECONVERGENT B2 ;  /* 0x0000000000027941 */ /* 0x000fea0003800200 */
.L_x_207:
[----:B------:R-:W-:Y:S05]  /*26c0*/  BRA `(.L_x_211) ;  /* 0x0000000000207947 */ /* 0x000fea0003800000 */
.L_x_206:
[----:B------:R-:W-:-:S04]  /*26d0*/  LOP3.LUT R0, R3, 0x80000000, R0, 0x48, !PT ;  /* 0x8000000003007812 */ /* 0x000fc800078e4800 */
[----:B------:R-:W-:Y:S01]  /*26e0*/  LOP3.LUT R0, R0, 0x7f800000, RZ, 0xfc, !PT ;  /* 0x7f80000000007812 */ /* 0x000fe200078efcff */
[----:B------:R-:W-:Y:S06]  /*26f0*/  BRA `(.L_x_211) ;  /* 0x0000000000147947 */ /* 0x000fec0003800000 */
.L_x_205:
[----:B------:R-:W-:Y:S01]  /*2700*/  LOP3.LUT R0, R3, 0x80000000, R0, 0x48, !PT ;  /* 0x8000000003007812 */ /* 0x000fe200078e4800 */
[----:B------:R-:W-:Y:S06]  /*2710*/  BRA `(.L_x_211) ;  /* 0x00000000000c7947 */ /* 0x000fec0003800000 */
.L_x_204:
[----:B------:R-:W0:Y:S01]  /*2720*/  MUFU.RSQ R0, -QNAN ;  /* 0xffc0000000007908 */ /* 0x000e220000001400 */
[----:B------:R-:W-:Y:S05]  /*2730*/  BRA `(.L_x_211) ;  /* 0x0000000000047947 */ /* 0x000fea0003800000 */
.L_x_203:
[----:B------:R-:W-:-:S07]  /*2740*/  FADD.FTZ R0, R0, R3 ;  /* 0x0000000300007221 */ /* 0x000fce0000010000 */
.L_x_211:
[----:B------:R-:W-:Y:S05]  /*2750*/  BSYNC.RECONVERGENT B1 ;  /* 0x0000000000017941 */ /* 0x000fea0003800200 */
.L_x_201:
[----:B------:R-:W-:-:S04]  /*2760*/  HFMA2 R3, -RZ, RZ, 0, 0 ;  /* 0x00000000ff037431 */ /* 0x000fc800000001ff */
[----:B0-----:R-:W-:Y:S05]  /*2770*/  RET.REL.NODEC R2 `(_Z16softmax_gpu_fun0PfS_) ;  /* 0xffffffd802207950 */ /* 0x001fea0003c3ffff */
.L_x_212:
        /* <DEDUP_REMOVED lines=16> */
.L_x_216:


//--------------------- .nv.global.init           --------------------------
	.section	.nv.global.init,"aw",@progbits
.nv.global.init:
	.type		$str,@object
	.size		$str,($str$1 - $str)
$str:
        /*0000*/ 	.byte	0x62, 0x6c, 0x6f, 0x63, 0x6b, 0x44, 0x69, 0x6d, 0x2e, 0x78, 0x20, 0x3d, 0x3d, 0x20, 0x77, 0x61
        /*0010*/ 	.byte	0x72, 0x70, 0x53, 0x69, 0x7a, 0x65, 0x00
	.type		$str$1,@object
	.size		$str$1,(__unnamed_1 - $str$1)
$str$1:
        /*0017*/ 	.byte	0x2f, 0x74, 0x6d, 0x70, 0x2f, 0x73, 0x61, 0x73, 0x73, 0x5f, 0x63, 0x75, 0x5f, 0x74, 0x74, 0x62
        /*0027*/ 	.byte	0x6a, 0x65, 0x6d, 0x69, 0x63, 0x2f, 0x6b, 0x2e, 0x63, 0x75, 0x00
	.type		__unnamed_1,@object
	.size		__unnamed_1,(__unnamed_2 - __unnamed_1)
__unnamed_1:
        /*0032*/ 	.byte	0x76, 0x6f, 0x69, 0x64, 0x20, 0x73, 0x6f, 0x66, 0x74, 0x6d, 0x61, 0x78, 0x5f, 0x67, 0x70, 0x75
        /*0042*/ 	.byte	0x5f, 0x66, 0x75, 0x6e, 0x32, 0x28, 0x66, 0x6c, 0x6f, 0x61, 0x74, 0x20, 0x2a, 0x2c, 0x20, 0x66
        /*0052*/ 	.byte	0x6c, 0x6f, 0x61, 0x74, 0x20, 0x2a, 0x2c, 0x20, 0x69, 0x6e, 0x74, 0x2c, 0x20, 0x69, 0x6e, 0x74
        /*0062*/ 	.byte	0x29, 0x00
	.type		__unnamed_2,@object
	.size		__unnamed_2,(.L_1 - __unnamed_2)
__unnamed_2:
        /*0064*/ 	.byte	0x76, 0x6f, 0x69, 0x64, 0x20, 0x73, 0x6f, 0x66, 0x74, 0x6d, 0x61, 0x78, 0x5f, 0x67, 0x70, 0x75
        /*0074*/ 	.byte	0x5f, 0x66, 0x75, 0x6e, 0x34, 0x28, 0x66, 0x6c, 0x6f, 0x61, 0x74, 0x20, 0x2a, 0x2c, 0x20, 0x66
        /*0084*/ 	.byte	0x6c, 0x6f, 0x61, 0x74, 0x20, 0x2a, 0x2c, 0x20, 0x69, 0x6e, 0x74, 0x2c, 0x20, 0x69, 0x6e, 0x74
        /*0094*/ 	.byte	0x29, 0x00
.L_1:


//--------------------- .nv.shared.reserved.0     --------------------------
	.section	.nv.shared.reserved.0,"aw",@nobits
	.weak		__nv_reservedSMEM_offset_0_alias
	.size		__nv_reservedSMEM_offset_0_alias, 0, 64
	.other		__nv_reservedSMEM_offset_0_alias,@"STO_CUDA_RESERVED_SHARED STV_DEFAULT"
__nv_reservedSMEM_offset_0_alias:
	.zero		0
	.zero		64


//--------------------- .nv.constant0._Z16softmax_gpu_fun4PfS_ii --------------------------
	.section	.nv.constant0._Z16softmax_gpu_fun4PfS_ii,"a",@progbits
	.sectionflags	@""
	.align	4
.nv.constant0._Z16softmax_gpu_fun4PfS_ii:
	.zero		920


//--------------------- .nv.constant0._Z16softmax_gpu_fun3PfS_ --------------------------
	.section	.nv.constant0._Z16softmax_gpu_fun3PfS_,"a",@progbits
	.sectionflags	@""
	.align	4
.nv.constant0._Z16softmax_gpu_fun3PfS_:
	.zero		912


//--------------------- .nv.constant0._Z16softmax_gpu_fun2PfS_ii --------------------------
	.section	.nv.constant0._Z16softmax_gpu_fun2PfS_ii,"a",@progbits
	.sectionflags	@""
	.align	4
.nv.constant0._Z16softmax_gpu_fun2PfS_ii:
	.zero		920


//--------------------- .nv.constant0._Z16softmax_gpu_fun0PfS_ --------------------------
	.section	.nv.constant0._Z16softmax_gpu_fun0PfS_,"a",@progbits
	.sectionflags	@""
	.align	4
.nv.constant0._Z16softmax_gpu_fun0PfS_:
	.zero		912


//--------------------- SYMBOLS --------------------------

	.type		.nv.reservedSmem.offset0,@object
	.size		.nv.reservedSmem.offset0,0x4
	.type		__assertfail,@function
